//
// Generated by NVIDIA NVVM Compiler
//
// Compiler Build ID: CL-36424714
// Cuda compilation tools, release 13.0, V13.0.88
// Based on NVVM 20.0.0
//

.version 9.0
.target sm_100
.address_size 64

	// .globl	_Z3addiPfS_
.extern .func  (.param .b32 func_retval0) vprintf
(
	.param .b64 vprintf_param_0,
	.param .b64 vprintf_param_1
)
;
.func  (.param .b64 func_retval0) __internal_accurate_pow
(
	.param .b64 __internal_accurate_pow_param_0
)
;
.global .align 1 .b8 $str[4] = {37, 102, 10};

.visible .entry _Z3addiPfS_(
	.param .u32 _Z3addiPfS__param_0,
	.param .u64 .ptr .align 1 _Z3addiPfS__param_1,
	.param .u64 .ptr .align 1 _Z3addiPfS__param_2
)
{
	.reg .pred 	%p<7>;
	.reg .b32 	%r<27>;
	.reg .b32 	%f<16>;
	.reg .b64 	%rd<24>;

	ld.param.u32 	%r11, [_Z3addiPfS__param_0];
	ld.param.u64 	%rd7, [_Z3addiPfS__param_1];
	ld.param.u64 	%rd8, [_Z3addiPfS__param_2];
	cvta.to.global.u64 	%rd1, %rd8;
	cvta.to.global.u64 	%rd2, %rd7;
	mov.u32 	%r26, %tid.x;
	mov.u32 	%r2, %ntid.x;
	setp.ge.s32 	%p1, %r26, %r11;
	@%p1 bra 	$L__BB0_6;
	add.s32 	%r12, %r26, %r2;
	max.u32 	%r13, %r11, %r12;
	setp.lt.u32 	%p2, %r12, %r11;
	selp.u32 	%r14, 1, 0, %p2;
	add.s32 	%r15, %r12, %r14;
	sub.s32 	%r16, %r13, %r15;
	div.u32 	%r17, %r16, %r2;
	add.s32 	%r3, %r17, %r14;
	and.b32  	%r18, %r3, 3;
	setp.eq.s32 	%p3, %r18, 3;
	@%p3 bra 	$L__BB0_4;
	add.s32 	%r19, %r3, 1;
	and.b32  	%r20, %r19, 3;
	mul.wide.u32 	%rd23, %r26, 4;
	mul.wide.u32 	%rd4, %r2, 4;
	neg.s32 	%r24, %r20;
	mad.lo.s32 	%r26, %r2, %r20, %r26;
$L__BB0_3:
	.pragma "nounroll";
	add.s64 	%rd9, %rd2, %rd23;
	ld.global.f32 	%f1, [%rd9];
	add.s64 	%rd10, %rd1, %rd23;
	ld.global.f32 	%f2, [%rd10];
	add.f32 	%f3, %f1, %f2;
	st.global.f32 	[%rd10], %f3;
	add.s64 	%rd23, %rd23, %rd4;
	add.s32 	%r24, %r24, 1;
	setp.ne.s32 	%p4, %r24, 0;
	@%p4 bra 	$L__BB0_3;
$L__BB0_4:
	setp.lt.u32 	%p5, %r3, 3;
	@%p5 bra 	$L__BB0_6;
$L__BB0_5:
	mul.wide.u32 	%rd11, %r26, 4;
	add.s64 	%rd12, %rd2, %rd11;
	ld.global.f32 	%f4, [%rd12];
	add.s64 	%rd13, %rd1, %rd11;
	ld.global.f32 	%f5, [%rd13];
	add.f32 	%f6, %f4, %f5;
	st.global.f32 	[%rd13], %f6;
	add.s32 	%r21, %r26, %r2;
	mul.wide.u32 	%rd14, %r21, 4;
	add.s64 	%rd15, %rd2, %rd14;
	ld.global.f32 	%f7, [%rd15];
	add.s64 	%rd16, %rd1, %rd14;
	ld.global.f32 	%f8, [%rd16];
	add.f32 	%f9, %f7, %f8;
	st.global.f32 	[%rd16], %f9;
	add.s32 	%r22, %r21, %r2;
	mul.wide.u32 	%rd17, %r22, 4;
	add.s64 	%rd18, %rd2, %rd17;
	ld.global.f32 	%f10, [%rd18];
	add.s64 	%rd19, %rd1, %rd17;
	ld.global.f32 	%f11, [%rd19];
	add.f32 	%f12, %f10, %f11;
	st.global.f32 	[%rd19], %f12;
	add.s32 	%r23, %r22, %r2;
	mul.wide.u32 	%rd20, %r23, 4;
	add.s64 	%rd21, %rd2, %rd20;
	ld.global.f32 	%f13, [%rd21];
	add.s64 	%rd22, %rd1, %rd20;
	ld.global.f32 	%f14, [%rd22];
	add.f32 	%f15, %f13, %f14;
	st.global.f32 	[%rd22], %f15;
	add.s32 	%r26, %r23, %r2;
	setp.lt.s32 	%p6, %r26, %r11;
	@%p6 bra 	$L__BB0_5;
$L__BB0_6:
	ret;

}
	// .globl	_Z16calculate_forcesiP4Body
.visible .entry _Z16calculate_forcesiP4Body(
	.param .u32 _Z16calculate_forcesiP4Body_param_0,
	.param .u64 .ptr .align 1 _Z16calculate_forcesiP4Body_param_1
)
{
	.local .align 8 .b8 	__local_depot1[8];
	.reg .b64 	%SP;
	.reg .b64 	%SPL;
	.reg .pred 	%p<38>;
	.reg .b32 	%r<52>;
	.reg .b32 	%f<18>;
	.reg .b64 	%rd<14>;
	.reg .b64 	%fd<52>;

	mov.u64 	%SPL, __local_depot1;
	cvta.local.u64 	%SP, %SPL;
	ld.param.u32 	%r15, [_Z16calculate_forcesiP4Body_param_0];
	ld.param.u64 	%rd6, [_Z16calculate_forcesiP4Body_param_1];
	cvta.to.global.u64 	%rd1, %rd6;
	add.u64 	%rd7, %SP, 0;
	add.u64 	%rd8, %SPL, 0;
	mov.u32 	%r16, %ctaid.x;
	mov.u32 	%r17, %ntid.x;
	mov.u32 	%r18, %tid.x;
	mad.lo.s32 	%r1, %r16, %r17, %r18;
	mul.wide.s32 	%rd9, %r1, 28;
	add.s64 	%rd2, %rd1, %rd9;
	mov.b32 	%r19, 1084227584;
	st.global.u32 	[%rd2+24], %r19;
	mov.b64 	%rd10, 4617315517961601024;
	st.local.u64 	[%rd8], %rd10;
	mov.u64 	%rd11, $str;
	cvta.global.u64 	%rd12, %rd11;
	{ // callseq 0, 0
	.param .b64 param0;
	st.param.b64 	[param0], %rd12;
	.param .b64 param1;
	st.param.b64 	[param1], %rd7;
	.param .b32 retval0;
	call.uni (retval0), 
	vprintf, 
	(
	param0, 
	param1
	);
	ld.param.b32 	%r20, [retval0];
	} // callseq 0
	setp.lt.s32 	%p2, %r15, 1;
	@%p2 bra 	$L__BB1_20;
	mov.f64 	%fd21, 0d4000000000000000;
	{
	.reg .b32 %temp; 
	mov.b64 	{%temp, %r2}, %fd21;
	}
	and.b32  	%r3, %r2, 2146435072;
	setp.eq.s32 	%p3, %r3, 1062207488;
	setp.lt.s32 	%p4, %r2, 0;
	selp.b32 	%r4, 0, 2146435072, %p4;
	and.b32  	%r22, %r2, 2147483647;
	setp.ne.s32 	%p5, %r22, 1071644672;
	and.pred  	%p1, %p3, %p5;
	or.b32  	%r5, %r4, -2147483648;
	neg.s32 	%r51, %r15;
	neg.s32 	%r50, %r1;
	add.s64 	%rd13, %rd1, 24;
$L__BB1_2:
	setp.eq.s32 	%p6, %r50, 0;
	@%p6 bra 	$L__BB1_19;
	setp.lt.s32 	%p7, %r2, 0;
	setp.eq.s32 	%p8, %r3, 1062207488;
	ld.global.f32 	%f9, [%rd13+-12];
	ld.global.f32 	%f1, [%rd13+-8];
	ld.global.f32 	%f2, [%rd13+-4];
	ld.global.f32 	%f10, [%rd13];
	mul.f32 	%f11, %f10, 0f41200000;
	ld.global.f32 	%f12, [%rd2+24];
	mul.f32 	%f3, %f11, %f12;
	ld.global.f32 	%f13, [%rd2+12];
	ld.global.f32 	%f4, [%rd2+16];
	ld.global.f32 	%f5, [%rd2+20];
	sub.f32 	%f6, %f9, %f13;
	cvt.f64.f32 	%fd1, %f6;
	{
	.reg .b32 %temp; 
	mov.b64 	{%temp, %r10}, %fd1;
	}
	abs.f64 	%fd2, %fd1;
	{ // callseq 1, 0
	.param .b64 param0;
	st.param.f64 	[param0], %fd2;
	.param .b64 retval0;
	call.uni (retval0), 
	__internal_accurate_pow, 
	(
	param0
	);
	ld.param.f64 	%fd22, [retval0];
	} // callseq 1
	setp.lt.s32 	%p10, %r10, 0;
	neg.f64 	%fd24, %fd22;
	selp.f64 	%fd25, %fd24, %fd22, %p8;
	selp.f64 	%fd26, %fd25, %fd22, %p10;
	setp.eq.f32 	%p11, %f6, 0f00000000;
	selp.b32 	%r23, %r10, 0, %p8;
	or.b32  	%r24, %r23, 2146435072;
	selp.b32 	%r25, %r24, %r23, %p7;
	mov.b32 	%r26, 0;
	mov.b64 	%fd27, {%r26, %r25};
	selp.f64 	%fd49, %fd27, %fd26, %p11;
	add.f64 	%fd28, %fd1, 0d4000000000000000;
	{
	.reg .b32 %temp; 
	mov.b64 	{%temp, %r27}, %fd28;
	}
	and.b32  	%r28, %r27, 2146435072;
	setp.ne.s32 	%p12, %r28, 2146435072;
	@%p12 bra 	$L__BB1_8;
	setp.num.f32 	%p13, %f6, %f6;
	@%p13 bra 	$L__BB1_6;
	mov.f64 	%fd29, 0d4000000000000000;
	add.rn.f64 	%fd49, %fd1, %fd29;
	bra.uni 	$L__BB1_8;
$L__BB1_6:
	setp.neu.f64 	%p14, %fd2, 0d7FF0000000000000;
	@%p14 bra 	$L__BB1_8;
	setp.lt.s32 	%p15, %r10, 0;
	selp.b32 	%r29, %r5, %r4, %p1;
	selp.b32 	%r30, %r29, %r4, %p15;
	mov.b32 	%r31, 0;
	mov.b64 	%fd49, {%r31, %r30};
$L__BB1_8:
	setp.lt.s32 	%p16, %r2, 0;
	setp.eq.s32 	%p17, %r3, 1062207488;
	setp.eq.f32 	%p19, %f6, 0f3F800000;
	selp.f64 	%fd7, 0d3FF0000000000000, %fd49, %p19;
	sub.f32 	%f7, %f1, %f4;
	cvt.f64.f32 	%fd8, %f7;
	{
	.reg .b32 %temp; 
	mov.b64 	{%temp, %r11}, %fd8;
	}
	abs.f64 	%fd9, %fd8;
	{ // callseq 2, 0
	.param .b64 param0;
	st.param.f64 	[param0], %fd9;
	.param .b64 retval0;
	call.uni (retval0), 
	__internal_accurate_pow, 
	(
	param0
	);
	ld.param.f64 	%fd30, [retval0];
	} // callseq 2
	setp.lt.s32 	%p20, %r11, 0;
	neg.f64 	%fd32, %fd30;
	selp.f64 	%fd33, %fd32, %fd30, %p17;
	selp.f64 	%fd34, %fd33, %fd30, %p20;
	setp.eq.f32 	%p21, %f7, 0f00000000;
	selp.b32 	%r32, %r11, 0, %p17;
	or.b32  	%r33, %r32, 2146435072;
	selp.b32 	%r34, %r33, %r32, %p16;
	mov.b32 	%r35, 0;
	mov.b64 	%fd35, {%r35, %r34};
	selp.f64 	%fd50, %fd35, %fd34, %p21;
	add.f64 	%fd36, %fd8, 0d4000000000000000;
	{
	.reg .b32 %temp; 
	mov.b64 	{%temp, %r36}, %fd36;
	}
	and.b32  	%r37, %r36, 2146435072;
	setp.ne.s32 	%p22, %r37, 2146435072;
	@%p22 bra 	$L__BB1_13;
	setp.num.f32 	%p23, %f7, %f7;
	@%p23 bra 	$L__BB1_11;
	mov.f64 	%fd37, 0d4000000000000000;
	add.rn.f64 	%fd50, %fd8, %fd37;
	bra.uni 	$L__BB1_13;
$L__BB1_11:
	setp.neu.f64 	%p24, %fd9, 0d7FF0000000000000;
	@%p24 bra 	$L__BB1_13;
	setp.lt.s32 	%p25, %r11, 0;
	selp.b32 	%r38, %r5, %r4, %p1;
	selp.b32 	%r39, %r38, %r4, %p25;
	mov.b32 	%r40, 0;
	mov.b64 	%fd50, {%r40, %r39};
$L__BB1_13:
	setp.lt.s32 	%p26, %r2, 0;
	setp.eq.s32 	%p27, %r3, 1062207488;
	setp.eq.f32 	%p29, %f7, 0f3F800000;
	selp.f64 	%fd38, 0d3FF0000000000000, %fd50, %p29;
	add.f64 	%fd14, %fd7, %fd38;
	sub.f32 	%f8, %f2, %f5;
	cvt.f64.f32 	%fd15, %f8;
	{
	.reg .b32 %temp; 
	mov.b64 	{%temp, %r12}, %fd15;
	}
	abs.f64 	%fd16, %fd15;
	{ // callseq 3, 0
	.param .b64 param0;
	st.param.f64 	[param0], %fd16;
	.param .b64 retval0;
	call.uni (retval0), 
	__internal_accurate_pow, 
	(
	param0
	);
	ld.param.f64 	%fd39, [retval0];
	} // callseq 3
	setp.lt.s32 	%p30, %r12, 0;
	neg.f64 	%fd41, %fd39;
	selp.f64 	%fd42, %fd41, %fd39, %p27;
	selp.f64 	%fd43, %fd42, %fd39, %p30;
	setp.eq.f32 	%p31, %f8, 0f00000000;
	selp.b32 	%r41, %r12, 0, %p27;
	or.b32  	%r42, %r41, 2146435072;
	selp.b32 	%r43, %r42, %r41, %p26;
	mov.b32 	%r44, 0;
	mov.b64 	%fd44, {%r44, %r43};
	selp.f64 	%fd51, %fd44, %fd43, %p31;
	add.f64 	%fd45, %fd15, 0d4000000000000000;
	{
	.reg .b32 %temp; 
	mov.b64 	{%temp, %r45}, %fd45;
	}
	and.b32  	%r46, %r45, 2146435072;
	setp.ne.s32 	%p32, %r46, 2146435072;
	@%p32 bra 	$L__BB1_18;
	setp.num.f32 	%p33, %f8, %f8;
	@%p33 bra 	$L__BB1_16;
	mov.f64 	%fd46, 0d4000000000000000;
	add.rn.f64 	%fd51, %fd15, %fd46;
	bra.uni 	$L__BB1_18;
$L__BB1_16:
	setp.neu.f64 	%p34, %fd16, 0d7FF0000000000000;
	@%p34 bra 	$L__BB1_18;
	setp.lt.s32 	%p35, %r12, 0;
	selp.b32 	%r47, %r5, %r4, %p1;
	selp.b32 	%r48, %r47, %r4, %p35;
	mov.b32 	%r49, 0;
	mov.b64 	%fd51, {%r49, %r48};
$L__BB1_18:
	setp.eq.f32 	%p36, %f8, 0f3F800000;
	selp.f64 	%fd47, 0d3FF0000000000000, %fd51, %p36;
	add.f64 	%fd48, %fd14, %fd47;
	cvt.rn.f32.f64 	%f14, %fd48;
	div.rn.f32 	%f15, %f3, %f14;
	ld.global.f32 	%f16, [%rd2];
	add.f32 	%f17, %f16, %f15;
	st.global.f32 	[%rd2], %f17;
$L__BB1_19:
	add.s32 	%r51, %r51, 1;
	setp.ne.s32 	%p37, %r51, 0;
	add.s32 	%r50, %r50, 1;
	add.s64 	%rd13, %rd13, 28;
	@%p37 bra 	$L__BB1_2;
$L__BB1_20:
	ret;

}
.func  (.param .b64 func_retval0) __internal_accurate_pow(
	.param .b64 __internal_accurate_pow_param_0
)
{
	.reg .pred 	%p<8>;
	.reg .b32 	%r<49>;
	.reg .b32 	%f<3>;
	.reg .b64 	%fd<109>;

	ld.param.f64 	%fd10, [__internal_accurate_pow_param_0];
	{
	.reg .b32 %temp; 
	mov.b64 	{%temp, %r46}, %fd10;
	}
	{
	.reg .b32 %temp; 
	mov.b64 	{%r45, %temp}, %fd10;
	}
	shr.u32 	%r47, %r46, 20;
	setp.gt.u32 	%p1, %r46, 1048575;
	@%p1 bra 	$L__BB2_2;
	mul.f64 	%fd11, %fd10, 0d4350000000000000;
	{
	.reg .b32 %temp; 
	mov.b64 	{%temp, %r46}, %fd11;
	}
	{
	.reg .b32 %temp; 
	mov.b64 	{%r45, %temp}, %fd11;
	}
	shr.u32 	%r16, %r46, 20;
	add.s32 	%r47, %r16, -54;
$L__BB2_2:
	add.s32 	%r48, %r47, -1023;
	and.b32  	%r17, %r46, -2146435073;
	or.b32  	%r18, %r17, 1072693248;
	mov.b64 	%fd107, {%r45, %r18};
	setp.lt.u32 	%p2, %r18, 1073127583;
	@%p2 bra 	$L__BB2_4;
	{
	.reg .b32 %temp; 
	mov.b64 	{%r19, %temp}, %fd107;
	}
	{
	.reg .b32 %temp; 
	mov.b64 	{%temp, %r20}, %fd107;
	}
	add.s32 	%r21, %r20, -1048576;
	mov.b64 	%fd107, {%r19, %r21};
	add.s32 	%r48, %r47, -1022;
$L__BB2_4:
	add.f64 	%fd12, %fd107, 0dBFF0000000000000;
	add.f64 	%fd13, %fd107, 0d3FF0000000000000;
	rcp.approx.ftz.f64 	%fd14, %fd13;
	neg.f64 	%fd15, %fd13;
	fma.rn.f64 	%fd16, %fd15, %fd14, 0d3FF0000000000000;
	fma.rn.f64 	%fd17, %fd16, %fd16, %fd16;
	fma.rn.f64 	%fd18, %fd17, %fd14, %fd14;
	mul.f64 	%fd19, %fd12, %fd18;
	fma.rn.f64 	%fd20, %fd12, %fd18, %fd19;
	mul.f64 	%fd21, %fd20, %fd20;
	fma.rn.f64 	%fd22, %fd21, 0d3EB0F5FF7D2CAFE2, 0d3ED0F5D241AD3B5A;
	fma.rn.f64 	%fd23, %fd22, %fd21, 0d3EF3B20A75488A3F;
	fma.rn.f64 	%fd24, %fd23, %fd21, 0d3F1745CDE4FAECD5;
	fma.rn.f64 	%fd25, %fd24, %fd21, 0d3F3C71C7258A578B;
	fma.rn.f64 	%fd26, %fd25, %fd21, 0d3F6249249242B910;
	fma.rn.f64 	%fd27, %fd26, %fd21, 0d3F89999999999DFB;
	sub.f64 	%fd28, %fd12, %fd20;
	add.f64 	%fd29, %fd28, %fd28;
	neg.f64 	%fd30, %fd20;
	fma.rn.f64 	%fd31, %fd30, %fd12, %fd29;
	mul.f64 	%fd32, %fd18, %fd31;
	fma.rn.f64 	%fd33, %fd21, %fd27, 0d3FB5555555555555;
	mov.f64 	%fd34, 0d3FB5555555555555;
	sub.f64 	%fd35, %fd34, %fd33;
	fma.rn.f64 	%fd36, %fd21, %fd27, %fd35;
	add.f64 	%fd37, %fd36, 0dBC46A4CB00B9E7B0;
	add.f64 	%fd38, %fd33, %fd37;
	sub.f64 	%fd39, %fd33, %fd38;
	add.f64 	%fd40, %fd37, %fd39;
	mul.rn.f64 	%fd41, %fd20, %fd20;
	neg.f64 	%fd42, %fd41;
	fma.rn.f64 	%fd43, %fd20, %fd20, %fd42;
	{
	.reg .b32 %temp; 
	mov.b64 	{%r22, %temp}, %fd32;
	}
	{
	.reg .b32 %temp; 
	mov.b64 	{%temp, %r23}, %fd32;
	}
	add.s32 	%r24, %r23, 1048576;
	mov.b64 	%fd44, {%r22, %r24};
	fma.rn.f64 	%fd45, %fd20, %fd44, %fd43;
	mul.rn.f64 	%fd46, %fd41, %fd20;
	neg.f64 	%fd47, %fd46;
	fma.rn.f64 	%fd48, %fd41, %fd20, %fd47;
	fma.rn.f64 	%fd49, %fd41, %fd32, %fd48;
	fma.rn.f64 	%fd50, %fd45, %fd20, %fd49;
	mul.rn.f64 	%fd51, %fd38, %fd46;
	neg.f64 	%fd52, %fd51;
	fma.rn.f64 	%fd53, %fd38, %fd46, %fd52;
	fma.rn.f64 	%fd54, %fd38, %fd50, %fd53;
	fma.rn.f64 	%fd55, %fd40, %fd46, %fd54;
	add.f64 	%fd56, %fd51, %fd55;
	sub.f64 	%fd57, %fd51, %fd56;
	add.f64 	%fd58, %fd55, %fd57;
	add.f64 	%fd59, %fd20, %fd56;
	sub.f64 	%fd60, %fd20, %fd59;
	add.f64 	%fd61, %fd56, %fd60;
	add.f64 	%fd62, %fd58, %fd61;
	add.f64 	%fd63, %fd32, %fd62;
	add.f64 	%fd64, %fd59, %fd63;
	sub.f64 	%fd65, %fd59, %fd64;
	add.f64 	%fd66, %fd63, %fd65;
	xor.b32  	%r25, %r48, -2147483648;
	mov.b32 	%r26, 1127219200;
	mov.b64 	%fd67, {%r25, %r26};
	mov.b32 	%r27, -2147483648;
	mov.b64 	%fd68, {%r27, %r26};
	sub.f64 	%fd69, %fd67, %fd68;
	fma.rn.f64 	%fd70, %fd69, 0d3FE62E42FEFA39EF, %fd64;
	fma.rn.f64 	%fd71, %fd69, 0dBFE62E42FEFA39EF, %fd70;
	sub.f64 	%fd72, %fd71, %fd64;
	sub.f64 	%fd73, %fd66, %fd72;
	fma.rn.f64 	%fd74, %fd69, 0d3C7ABC9E3B39803F, %fd73;
	add.f64 	%fd75, %fd70, %fd74;
	sub.f64 	%fd76, %fd70, %fd75;
	add.f64 	%fd77, %fd74, %fd76;
	mov.f64 	%fd78, 0d4000000000000000;
	{
	.reg .b32 %temp; 
	mov.b64 	{%temp, %r28}, %fd78;
	}
	{
	.reg .b32 %temp; 
	mov.b64 	{%r29, %temp}, %fd78;
	}
	shl.b32 	%r30, %r28, 1;
	setp.gt.u32 	%p3, %r30, -33554433;
	and.b32  	%r31, %r28, -15728641;
	selp.b32 	%r32, %r31, %r28, %p3;
	mov.b64 	%fd79, {%r29, %r32};
	mul.rn.f64 	%fd80, %fd75, %fd79;
	neg.f64 	%fd81, %fd80;
	fma.rn.f64 	%fd82, %fd75, %fd79, %fd81;
	fma.rn.f64 	%fd83, %fd77, %fd79, %fd82;
	add.f64 	%fd4, %fd80, %fd83;
	sub.f64 	%fd84, %fd80, %fd4;
	add.f64 	%fd5, %fd83, %fd84;
	fma.rn.f64 	%fd85, %fd4, 0d3FF71547652B82FE, 0d4338000000000000;
	{
	.reg .b32 %temp; 
	mov.b64 	{%r13, %temp}, %fd85;
	}
	mov.f64 	%fd86, 0dC338000000000000;
	add.rn.f64 	%fd87, %fd85, %fd86;
	fma.rn.f64 	%fd88, %fd87, 0dBFE62E42FEFA39EF, %fd4;
	fma.rn.f64 	%fd89, %fd87, 0dBC7ABC9E3B39803F, %fd88;
	fma.rn.f64 	%fd90, %fd89, 0d3E5ADE1569CE2BDF, 0d3E928AF3FCA213EA;
	fma.rn.f64 	%fd91, %fd90, %fd89, 0d3EC71DEE62401315;
	fma.rn.f64 	%fd92, %fd91, %fd89, 0d3EFA01997C89EB71;
	fma.rn.f64 	%fd93, %fd92, %fd89, 0d3F2A01A014761F65;
	fma.rn.f64 	%fd94, %fd93, %fd89, 0d3F56C16C1852B7AF;
	fma.rn.f64 	%fd95, %fd94, %fd89, 0d3F81111111122322;
	fma.rn.f64 	%fd96, %fd95, %fd89, 0d3FA55555555502A1;
	fma.rn.f64 	%fd97, %fd96, %fd89, 0d3FC5555555555511;
	fma.rn.f64 	%fd98, %fd97, %fd89, 0d3FE000000000000B;
	fma.rn.f64 	%fd99, %fd98, %fd89, 0d3FF0000000000000;
	fma.rn.f64 	%fd100, %fd99, %fd89, 0d3FF0000000000000;
	{
	.reg .b32 %temp; 
	mov.b64 	{%r14, %temp}, %fd100;
	}
	{
	.reg .b32 %temp; 
	mov.b64 	{%temp, %r15}, %fd100;
	}
	shl.b32 	%r33, %r13, 20;
	add.s32 	%r34, %r33, %r15;
	mov.b64 	%fd108, {%r14, %r34};
	{
	.reg .b32 %temp; 
	mov.b64 	{%temp, %r35}, %fd4;
	}
	mov.b32 	%f2, %r35;
	abs.f32 	%f1, %f2;
	setp.lt.f32 	%p4, %f1, 0f4086232B;
	@%p4 bra 	$L__BB2_7;
	setp.lt.f64 	%p5, %fd4, 0d0000000000000000;
	add.f64 	%fd101, %fd4, 0d7FF0000000000000;
	selp.f64 	%fd108, 0d0000000000000000, %fd101, %p5;
	setp.geu.f32 	%p6, %f1, 0f40874800;
	@%p6 bra 	$L__BB2_7;
	shr.u32 	%r36, %r13, 31;
	add.s32 	%r37, %r13, %r36;
	shr.s32 	%r38, %r37, 1;
	shl.b32 	%r39, %r38, 20;
	add.s32 	%r40, %r15, %r39;
	mov.b64 	%fd102, {%r14, %r40};
	sub.s32 	%r41, %r13, %r38;
	shl.b32 	%r42, %r41, 20;
	add.s32 	%r43, %r42, 1072693248;
	mov.b32 	%r44, 0;
	mov.b64 	%fd103, {%r44, %r43};
	mul.f64 	%fd108, %fd103, %fd102;
$L__BB2_7:
	abs.f64 	%fd104, %fd108;
	setp.eq.f64 	%p7, %fd104, 0d7FF0000000000000;
	fma.rn.f64 	%fd105, %fd108, %fd5, %fd108;
	selp.f64 	%fd106, %fd108, %fd105, %p7;
	st.param.f64 	[func_retval0], %fd106;
	ret;

}


// ===== COMPILED SASS (sm_100) =====

	.target	sm_100

	.elftype	@"ET_EXEC"


//--------------------- .note.nv.tkinfo           --------------------------
	.section	.note.nv.tkinfo,"",@"SHT_NOTE"
	.sectionflags	@"SHF_NOTE_NV_TKINFO"
	.tkinfo
        /*0018*/ 	.word	0x00000002
        /*0030*/ 	.string	""
        /*0030*/ 	.string	"ptxas"
        /*0030*/ 	.string	"Cuda compilation tools, release 13.0, V13.0.88"
        /*0030*/ 	.string	"Build cuda_13.0.r13.0/compiler.36424714_0"
        /*0030*/ 	.string	"-arch sm_100 -m 64 "



//--------------------- .note.nv.cuinfo           --------------------------
	.section	.note.nv.cuinfo,"",@"SHT_NOTE"
	.sectionflags	@"SHF_NOTE_NV_CUINFO"
        /*0018*/ 	.short	0x0002
        /*001a*/ 	.short	0x0064
        /*001c*/ 	.short	0x0082
	.zero		2


//--------------------- .nv.info                  --------------------------
	.section	.nv.info,"",@"SHT_CUDA_INFO"
	.align	4


	//----- nvinfo : EIATTR_REGCOUNT
	.align		4
        /*0000*/ 	.byte	0x04, 0x2f
        /*0002*/ 	.short	(.L_2 - .L_1)
	.align		4
.L_1:
        /*0004*/ 	.word	index@(_Z3addiPfS_)
        /*0008*/ 	.word	0x0000001a


	//----- nvinfo : EIATTR_FRAME_SIZE
	.align		4
.L_2:
        /*000c*/ 	.byte	0x04, 0x11
        /*000e*/ 	.short	(.L_4 - .L_3)
	.align		4
.L_3:
        /*0010*/ 	.word	index@(_Z3addiPfS_)
        /*0014*/ 	.word	0x00000000


	//----- nvinfo : EIATTR_REGCOUNT
	.align		4
.L_4:
        /*0018*/ 	.byte	0x04, 0x2f
        /*001a*/ 	.short	(.L_6 - .L_5)
	.align		4
.L_5:
        /*001c*/ 	.word	index@(_Z16calculate_forcesiP4Body)
        /*0020*/ 	.word	0x00000026


	//----- nvinfo : EIATTR_FRAME_SIZE
	.align		4
.L_6:
        /*0024*/ 	.byte	0x04, 0x11
        /*0026*/ 	.short	(.L_8 - .L_7)
	.align		4
.L_7:
        /*0028*/ 	.word	index@($_Z16calculate_forcesiP4Body$__internal_accurate_pow)
        /*002c*/ 	.word	0x00000008


	//----- nvinfo : EIATTR_FRAME_SIZE
	.align		4
.L_8:
        /*0030*/ 	.byte	0x04, 0x11
        /*0032*/ 	.short	(.L_10 - .L_9)
	.align		4
.L_9:
        /*0034*/ 	.word	index@($__internal_0_$__cuda_sm3x_div_rn_noftz_f32_slowpath)
        /*0038*/ 	.word	0x00000008


	//----- nvinfo : EIATTR_FRAME_SIZE
	.align		4
.L_10:
        /*003c*/ 	.byte	0x04, 0x11
        /*003e*/ 	.short	(.L_12 - .L_11)
	.align		4
.L_11:
        /*0040*/ 	.word	index@(_Z16calculate_forcesiP4Body)
        /*0044*/ 	.word	0x00000008


	//----- nvinfo : EIATTR_MIN_STACK_SIZE
	.align		4
.L_12:
        /*0048*/ 	.byte	0x04, 0x12
        /*004a*/ 	.short	(.L_14 - .L_13)
	.align		4
.L_13:
        /*004c*/ 	.word	index@(_Z16calculate_forcesiP4Body)
        /*0050*/ 	.word	0x00000008


	//----- nvinfo : EIATTR_MIN_STACK_SIZE
	.align		4
.L_14:
        /*0054*/ 	.byte	0x04, 0x12
        /*0056*/ 	.short	(.L_16 - .L_15)
	.align		4
.L_15:
        /*0058*/ 	.word	index@(_Z3addiPfS_)
        /*005c*/ 	.word	0x00000000
.L_16:


//--------------------- .nv.compat                --------------------------
	.section	.nv.compat,"",@"SHT_CUDA_COMPAT_INFO"
	.align	4
        /*0000*/ 	.byte	0x02, 0x09, 0x00, 0x00, 0x02, 0x02, 0x01, 0x00, 0x02, 0x05, 0x05, 0x00, 0x03, 0x07, 0x01, 0x01
        /*0010*/ 	.byte	0x02, 0x03, 0x00, 0x00, 0x02, 0x06, 0x01, 0x00, 0x04, 0x0b, 0x08, 0x00, 0x01, 0x00, 0x00, 0x00
        /*0020*/ 	.byte	0x00, 0x00, 0x00, 0x00


//--------------------- .nv.info._Z16calculate_forcesiP4Body --------------------------
	.section	.nv.info._Z16calculate_forcesiP4Body,"",@"SHT_CUDA_INFO"
	.sectionflags	@""
	.align	4


	//----- nvinfo : EIATTR_CUDA_API_VERSION
	.align		4
        /*0000*/ 	.byte	0x04, 0x37
        /*0002*/ 	.short	(.L_18 - .L_17)
.L_17:
        /*0004*/ 	.word	0x00000082


	//----- nvinfo : EIATTR_KPARAM_INFO
	.align		4
.L_18:
        /*0008*/ 	.byte	0x04, 0x17
        /*000a*/ 	.short	(.L_20 - .L_19)
.L_19:
        /*000c*/ 	.word	0x00000000
        /*0010*/ 	.short	0x0001
        /*0012*/ 	.short	0x0008
        /*0014*/ 	.byte	0x00, 0xf5, 0x21, 0x00


	//----- nvinfo : EIATTR_KPARAM_INFO
	.align		4
.L_20:
        /*0018*/ 	.byte	0x04, 0x17
        /*001a*/ 	.short	(.L_22 - .L_21)
.L_21:
        /*001c*/ 	.word	0x00000000
        /*0020*/ 	.short	0x0000
        /*0022*/ 	.short	0x0000
        /*0024*/ 	.byte	0x00, 0xf0, 0x11, 0x00


	//----- nvinfo : EIATTR_SPARSE_MMA_MASK
	.align		4
.L_22:
        /*0028*/ 	.byte	0x03, 0x50
        /*002a*/ 	.short	0x0000


	//----- nvinfo : EIATTR_MAXREG_COUNT
	.align		4
        /*002c*/ 	.byte	0x03, 0x1b
        /*002e*/ 	.short	0x00ff


	//----- nvinfo : EIATTR_EXTERNS
	.align		4
        /*0030*/ 	.byte	0x04, 0x0f
        /*0032*/ 	.short	(.L_24 - .L_23)


	//   ....[0]....
	.align		4
.L_23:
        /*0034*/ 	.word	index@(vprintf)


	//----- nvinfo : EIATTR_MERCURY_ISA_VERSION
	.align		4
.L_24:
        /*0038*/ 	.byte	0x03, 0x5f
        /*003a*/ 	.short	0x0101


	//----- nvinfo : EIATTR_VRC_CTA_INIT_COUNT
	.align		4
        /*003c*/ 	.byte	0x02, 0x4a
	.zero		1
	.zero		1


	//----- nvinfo : EIATTR_SYSCALL_OFFSETS
	.align		4
        /*0040*/ 	.byte	0x04, 0x46
        /*0042*/ 	.short	(.L_26 - .L_25)


	//   ....[0]....
.L_25:
        /*0044*/ 	.word	0x00000180


	//----- nvinfo : EIATTR_EXIT_INSTR_OFFSETS
	.align		4
.L_26:
        /*0048*/ 	.byte	0x04, 0x1c
        /*004a*/ 	.short	(.L_28 - .L_27)


	//   ....[0]....
.L_27:
        /*004c*/ 	.word	0x000001b0


	//   ....[1]....
        /*0050*/ 	.word	0x000009b0


	//----- nvinfo : EIATTR_CRS_STACK_SIZE
	.align		4
.L_28:
        /*0054*/ 	.byte	0x04, 0x1e
        /*0056*/ 	.short	(.L_30 - .L_29)
.L_29:
        /*0058*/ 	.word	0x00000000


	//----- nvinfo : EIATTR_CBANK_PARAM_SIZE
	.align		4
.L_30:
        /*005c*/ 	.byte	0x03, 0x19
        /*005e*/ 	.short	0x0010


	//----- nvinfo : EIATTR_PARAM_CBANK
	.align		4
        /*0060*/ 	.byte	0x04, 0x0a
        /*0062*/ 	.short	(.L_32 - .L_31)
	.align		4
.L_31:
        /*0064*/ 	.word	index@(.nv.constant0._Z16calculate_forcesiP4Body)
        /*0068*/ 	.short	0x0380
        /*006a*/ 	.short	0x0010


	//----- nvinfo : EIATTR_SW_WAR
	.align		4
.L_32:
        /*006c*/ 	.byte	0x04, 0x36
        /*006e*/ 	.short	(.L_34 - .L_33)
.L_33:
        /*0070*/ 	.word	0x00000008
.L_34:


//--------------------- .nv.info._Z3addiPfS_      --------------------------
	.section	.nv.info._Z3addiPfS_,"",@"SHT_CUDA_INFO"
	.sectionflags	@""
	.align	4


	//----- nvinfo : EIATTR_CUDA_API_VERSION
	.align		4
        /*0000*/ 	.byte	0x04, 0x37
        /*0002*/ 	.short	(.L_36 - .L_35)
.L_35:
        /*0004*/ 	.word	0x00000082


	//----- nvinfo : EIATTR_KPARAM_INFO
	.align		4
.L_36:
        /*0008*/ 	.byte	0x04, 0x17
        /*000a*/ 	.short	(.L_38 - .L_37)
.L_37:
        /*000c*/ 	.word	0x00000000
        /*0010*/ 	.short	0x0002
        /*0012*/ 	.short	0x0010
        /*0014*/ 	.byte	0x00, 0xf5, 0x21, 0x00


	//----- nvinfo : EIATTR_KPARAM_INFO
	.align		4
.L_38:
        /*0018*/ 	.byte	0x04, 0x17
        /*001a*/ 	.short	(.L_40 - .L_39)
.L_39:
        /*001c*/ 	.word	0x00000000
        /*0020*/ 	.short	0x0001
        /*0022*/ 	.short	0x0008
        /*0024*/ 	.byte	0x00, 0xf5, 0x21, 0x00


	//----- nvinfo : EIATTR_KPARAM_INFO
	.align		4
.L_40:
        /*0028*/ 	.byte	0x04, 0x17
        /*002a*/ 	.short	(.L_42 - .L_41)
.L_41:
        /*002c*/ 	.word	0x00000000
        /*0030*/ 	.short	0x0000
        /*0032*/ 	.short	0x0000
        /*0034*/ 	.byte	0x00, 0xf0, 0x11, 0x00


	//----- nvinfo : EIATTR_SPARSE_MMA_MASK
	.align		4
.L_42:
        /*0038*/ 	.byte	0x03, 0x50
        /*003a*/ 	.short	0x0000


	//----- nvinfo : EIATTR_MAXREG_COUNT
	.align		4
        /*003c*/ 	.byte	0x03, 0x1b
        /*003e*/ 	.short	0x00ff


	//----- nvinfo : EIATTR_MERCURY_ISA_VERSION
	.align		4
        /*0040*/ 	.byte	0x03, 0x5f
        /*0042*/ 	.short	0x0101


	//----- nvinfo : EIATTR_VRC_CTA_INIT_COUNT
	.align		4
        /*0044*/ 	.byte	0x02, 0x4a
	.zero		1
	.zero		1


	//----- nvinfo : EIATTR_EXIT_INSTR_OFFSETS
	.align		4
        /*0048*/ 	.byte	0x04, 0x1c
        /*004a*/ 	.short	(.L_44 - .L_43)


	//   ....[0]....
.L_43:
        /*004c*/ 	.word	0x00000050


	//   ....[1]....
        /*0050*/ 	.word	0x00000380


	//   ....[2]....
        /*0054*/ 	.word	0x00000590


	//----- nvinfo : EIATTR_CRS_STACK_SIZE
	.align		4
.L_44:
        /*0058*/ 	.byte	0x04, 0x1e
        /*005a*/ 	.short	(.L_46 - .L_45)
.L_45:
        /*005c*/ 	.word	0x00000000


	//----- nvinfo : EIATTR_CBANK_PARAM_SIZE
	.align		4
.L_46:
        /*0060*/ 	.byte	0x03, 0x19
        /*0062*/ 	.short	0x0018


	//----- nvinfo : EIATTR_PARAM_CBANK
	.align		4
        /*0064*/ 	.byte	0x04, 0x0a
        /*0066*/ 	.short	(.L_48 - .L_47)
	.align		4
.L_47:
        /*0068*/ 	.word	index@(.nv.constant0._Z3addiPfS_)
        /*006c*/ 	.short	0x0380
        /*006e*/ 	.short	0x0018


	//----- nvinfo : EIATTR_SW_WAR
	.align		4
.L_48:
        /*0070*/ 	.byte	0x04, 0x36
        /*0072*/ 	.short	(.L_50 - .L_49)
.L_49:
        /*0074*/ 	.word	0x00000008
.L_50:


//--------------------- .nv.callgraph             --------------------------
	.section	.nv.callgraph,"",@"SHT_CUDA_CALLGRAPH"
	.align	4
	.sectionentsize	8
	.align		4
        /*0000*/ 	.word	0x00000000
	.align		4
        /*0004*/ 	.word	0xffffffff
	.align		4
        /*0008*/ 	.word	index@(_Z16calculate_forcesiP4Body)
	.align		4
        /*000c*/ 	.word	index@(vprintf)
	.align		4
        /*0010*/ 	.word	0x00000000
	.align		4
        /*0014*/ 	.word	0xfffffffe
	.align		4
        /*0018*/ 	.word	0x00000000
	.align		4
        /*001c*/ 	.word	0xfffffffd
	.align		4
        /*0020*/ 	.word	0x00000000
	.align		4
        /*0024*/ 	.word	0xfffffffc


//--------------------- .nv.constant4             --------------------------
	.section	.nv.constant4,"a",@progbits
	.align	8
	.align		8
.nv.constant4:
        /*0000*/ 	.dword	vprintf
	.align		8
        /*0008*/ 	.dword	$str


//--------------------- .text._Z16calculate_forcesiP4Body --------------------------
	.section	.text._Z16calculate_forcesiP4Body,"ax",@progbits
	.align	128
        .global         _Z16calculate_forcesiP4Body
        .type           _Z16calculate_forcesiP4Body,@function
        .size           _Z16calculate_forcesiP4Body,(.L_x_34 - _Z16calculate_forcesiP4Body)
        .other          _Z16calculate_forcesiP4Body,@"STO_CUDA_ENTRY STV_DEFAULT"
_Z16calculate_forcesiP4Body:
.text._Z16calculate_forcesiP4Body:
[----:B------:R-:W0:Y:S01]  /*0000*/  LDC R1, c[0x0][0x37c] ;  /* 0x0000df00ff017b82 */ /* 0x000e220000000800 */
[----:B------:R-:W1:Y:S01]  /*0010*/  S2R R0, SR_TID.X ;  /* 0x0000000000007919 */ /* 0x000e620000002100 */
[----:B------:R-:W2:Y:S06]  /*0020*/  LDCU UR5, c[0x0][0x2fc] ;  /* 0x00005f80ff0577ac */ /* 0x000eac0008000800 */
[----:B------:R-:W1:Y:S01]  /*0030*/  S2UR UR4, SR_CTAID.X ;  /* 0x00000000000479c3 */ /* 0x000e620000002500 */
[----:B0-----:R-:W-:Y:S01]  /*0040*/  VIADD R1, R1, 0xfffffff8 ;  /* 0xfffffff801017836 */ /* 0x001fe20000000000 */
[----:B------:R-:W0:Y:S01]  /*0050*/  LDCU.64 UR36, c[0x0][0x358] ;  /* 0x00006b00ff2477ac */ /* 0x000e220008000a00 */
[----:B------:R-:W-:-:S02]  /*0060*/  IMAD.MOV.U32 R9, RZ, RZ, 0x40a00000 ;  /* 0x40a00000ff097424 */ /* 0x000fc400078e00ff */
[----:B------:R-:W-:Y:S01]  /*0070*/  IMAD.MOV.U32 R10, RZ, RZ, 0x0 ;  /* 0x00000000ff0a7424 */ /* 0x000fe200078e00ff */
[----:B------:R-:W3:Y:S02]  /*0080*/  LDCU.64 UR6, c[0x4][0x8] ;  /* 0x01000100ff0677ac */ /* 0x000ee40008000a00 */
[----:B------:R-:W1:Y:S01]  /*0090*/  LDC R19, c[0x0][0x360] ;  /* 0x0000d800ff137b82 */ /* 0x000e620000000800 */
[----:B------:R-:W-:-:S05]  /*00a0*/  IMAD.MOV.U32 R11, RZ, RZ, 0x40140000 ;  /* 0x40140000ff0b7424 */ /* 0x000fca00078e00ff */
[----:B------:R4:W-:Y:S02]  /*00b0*/  STL.64 [R1], R10 ;  /* 0x0000000a01007387 */ /* 0x0009e40000100a00 */
[----:B------:R-:W5:Y:S01]  /*00c0*/  LDC.64 R16, c[0x0][0x388] ;  /* 0x0000e200ff107b82 */ /* 0x000f620000000a00 */
[----:B---3--:R-:W-:Y:S02]  /*00d0*/  IMAD.U32 R4, RZ, RZ, UR6 ;  /* 0x00000006ff047e24 */ /* 0x008fe4000f8e00ff */
[----:B------:R-:W-:Y:S02]  /*00e0*/  IMAD.U32 R5, RZ, RZ, UR7 ;  /* 0x00000007ff057e24 */ /* 0x000fe4000f8e00ff */
[----:B-1----:R-:W-:Y:S01]  /*00f0*/  IMAD R19, R19, UR4, R0 ;  /* 0x0000000413137c24 */ /* 0x002fe2000f8e0200 */
[----:B------:R-:W-:Y:S01]  /*0100*/  MOV R0, 0x0 ;  /* 0x0000000000007802 */ /* 0x000fe20000000f00 */
[----:B------:R-:W1:Y:S03]  /*0110*/  LDCU UR4, c[0x0][0x2f8] ;  /* 0x00005f00ff0477ac */ /* 0x000e660008000800 */
[----:B------:R4:W3:Y:S01]  /*0120*/  LDC.64 R2, c[0x4][R0] ;  /* 0x0100000000027b82 */ /* 0x0008e20000000a00 */
[----:B-----5:R-:W-:-:S05]  /*0130*/  IMAD.WIDE R16, R19, 0x1c, R16 ;  /* 0x0000001c13107825 */ /* 0x020fca00078e0210 */
[----:B0-----:R4:W-:Y:S01]  /*0140*/  STG.E desc[UR36][R16.64+0x18], R9 ;  /* 0x0000180910007986 */ /* 0x0019e2000c101924 */
[----:B-1----:R-:W-:-:S05]  /*0150*/  IADD3 R6, P0, PT, R1, UR4, RZ ;  /* 0x0000000401067c10 */ /* 0x002fca000ff1e0ff */
[----:B--2-4-:R-:W-:-:S08]  /*0160*/  IMAD.X R7, RZ, RZ, UR5, P0 ;  /* 0x00000005ff077e24 */ /* 0x014fd000080e06ff */
[----:B------:R-:W-:-:S07]  /*0170*/  LEPC R20, `(.L_x_0) ;  /* 0x000000001014794e */ /* 0x000fce0000000000 */
[----:B---3--:R-:W-:Y:S05]  /*0180*/  CALL.ABS.NOINC R2 ;  /* 0x0000000002007343 */ /* 0x008fea0003c00000 */
.L_x_0:
[----:B------:R-:W0:Y:S02]  /*0190*/  LDC R3, c[0x0][0x380] ;  /* 0x0000e000ff037b82 */ /* 0x000e240000000800 */
[----:B0-----:R-:W-:-:S13]  /*01a0*/  ISETP.GE.AND P0, PT, R3, 0x1, PT ;  /* 0x000000010300780c */ /* 0x001fda0003f06270 */
[----:B------:R-:W-:Y:S05]  /*01b0*/  @!P0 EXIT ;  /* 0x000000000000894d */ /* 0x000fea0003800000 */
[----:B------:R-:W0:Y:S01]  /*01c0*/  LDCU.64 UR4, c[0x0][0x388] ;  /* 0x00007100ff0477ac */ /* 0x000e220008000a00 */
[----:B------:R-:W-:Y:S02]  /*01d0*/  IMAD.MOV R3, RZ, RZ, -R3 ;  /* 0x000000ffff037224 */ /* 0x000fe400078e0a03 */
[----:B------:R-:W-:Y:S01]  /*01e0*/  IMAD.MOV R4, RZ, RZ, -R19 ;  /* 0x000000ffff047224 */ /* 0x000fe200078e0a13 */
[----:B0-----:R-:W-:-:S04]  /*01f0*/  UIADD3 UR4, UP0, UPT, UR4, 0x18, URZ ;  /* 0x0000001804047890 */ /* 0x001fc8000ff1e0ff */
[----:B------:R-:W-:Y:S02]  /*0200*/  UIADD3.X UR5, UPT, UPT, URZ, UR5, URZ, UP0, !UPT ;  /* 0x00000005ff057290 */ /* 0x000fe400087fe4ff */
[----:B------:R-:W-:-:S04]  /*0210*/  IMAD.U32 R8, RZ, RZ, UR4 ;  /* 0x00000004ff087e24 */ /* 0x000fc8000f8e00ff */
[----:B------:R-:W-:-:S07]  /*0220*/  IMAD.U32 R9, RZ, RZ, UR5 ;  /* 0x00000005ff097e24 */ /* 0x000fce000f8e00ff */
.L_x_14:
[----:B------:R-:W-:Y:S01]  /*0230*/  ISETP.NE.AND P0, PT, R4, RZ, PT ;  /* 0x000000ff0400720c */ /* 0x000fe20003f05270 */
[----:B------:R-:W-:Y:S01]  /*0240*/  VIADD R3, R3, 0x1 ;  /* 0x0000000103037836 */ /* 0x000fe20000000000 */
[----:B------:R-:W-:Y:S04]  /*0250*/  BSSY.RECONVERGENT B0, `(.L_x_1) ;  /* 0x0000071000007945 */ /* 0x000fe80003800200 */
[----:B------:R-:W-:-:S07]  /*0260*/  ISETP.NE.AND P2, PT, R3, RZ, PT ;  /* 0x000000ff0300720c */ /* 0x000fce0003f45270 */
[----:B0-----:R-:W-:Y:S06]  /*0270*/  @!P0 BRA `(.L_x_2) ;  /* 0x0000000400b88947 */ /* 0x001fec0003800000 */
[----:B------:R-:W2:Y:S04]  /*0280*/  LDG.E R34, desc[UR36][R8.64+-0xc] ;  /* 0xfffff42408227981 */ /* 0x000ea8000c1e1900 */
[----:B------:R-:W2:Y:S04]  /*0290*/  LDG.E R11, desc[UR36][R16.64+0xc] ;  /* 0x00000c24100b7981 */ /* 0x000ea8000c1e1900 */
[----:B------:R-:W3:Y:S04]  /*02a0*/  LDG.E R0, desc[UR36][R8.64] ;  /* 0x0000002408007981 */ /* 0x000ee8000c1e1900 */
[----:B------:R-:W4:Y:S04]  /*02b0*/  LDG.E R7, desc[UR36][R16.64+0x18] ;  /* 0x0000182410077981 */ /* 0x000f28000c1e1900 */
[----:B------:R0:W5:Y:S04]  /*02c0*/  LDG.E R5, desc[UR36][R8.64+-0x8] ;  /* 0xfffff82408057981 */ /* 0x000168000c1e1900 */
[----:B------:R0:W5:Y:S04]  /*02d0*/  LDG.E R6, desc[UR36][R8.64+-0x4] ;  /* 0xfffffc2408067981 */ /* 0x000168000c1e1900 */
[----:B------:R0:W5:Y:S04]  /*02e0*/  LDG.E R10, desc[UR36][R16.64+0x10] ;  /* 0x00001024100a7981 */ /* 0x000168000c1e1900 */
[----:B------:R0:W5:Y:S01]  /*02f0*/  LDG.E R35, desc[UR36][R16.64+0x14] ;  /* 0x0000142410237981 */ /* 0x000162000c1e1900 */
[----:B------:R-:W-:Y:S01]  /*0300*/  BSSY.RECONVERGENT B1, `(.L_x_3) ;  /* 0x000000a000017945 */ /* 0x000fe20003800200 */
[----:B------:R-:W-:Y:S01]  /*0310*/  MOV R2, 0x3a0 ;  /* 0x000003a000027802 */ /* 0x000fe20000000f00 */
[----:B--2---:R-:W-:-:S04]  /*0320*/  FADD R34, R34, -R11 ;  /* 0x8000000b22227221 */ /* 0x004fc80000000000 */
[----:B------:R-:W1:Y:S01]  /*0330*/  F2F.F64.F32 R28, R34 ;  /* 0x00000022001c7310 */ /* 0x000e620000201800 */
[----:B---3--:R-:W-:-:S04]  /*0340*/  FMUL R0, R0, 10 ;  /* 0x4120000000007820 */ /* 0x008fc80000400000 */
[----:B----4-:R-:W-:Y:S01]  /*0350*/  FMUL R0, R0, R7 ;  /* 0x0000000700007220 */ /* 0x010fe20000400000 */
[----:B-1----:R-:W-:-:S10]  /*0360*/  DADD R12, -RZ, |R28| ;  /* 0x00000000ff0c7229 */ /* 0x002fd4000000051c */
[----:B------:R-:W-:Y:S02]  /*0370*/  IMAD.MOV.U32 R22, RZ, RZ, R12 ;  /* 0x000000ffff167224 */ /* 0x000fe400078e000c */
[----:B0-----:R-:W-:-:S07]  /*0380*/  IMAD.MOV.U32 R7, RZ, RZ, R13 ;  /* 0x000000ffff077224 */ /* 0x001fce00078e000d */
[----:B-----5:R-:W-:Y:S05]  /*0390*/  CALL.REL.NOINC `($_Z16calculate_forcesiP4Body$__internal_accurate_pow) ;  /* 0x0000000c00307944 */ /* 0x020fea0003c00000 */
[----:B------:R-:W-:Y:S05]  /*03a0*/  BSYNC.RECONVERGENT B1 ;  /* 0x0000000000017941 */ /* 0x000fea0003800200 */
.L_x_3:
[----:B------:R-:W-:Y:S01]  /*03b0*/  FADD R5, R5, -R10 ;  /* 0x8000000a05057221 */ /* 0x000fe20000000000 */
[----:B------:R-:W-:Y:S01]  /*03c0*/  DADD R12, R28, 2 ;  /* 0x400000001c0c7429 */ /* 0x000fe20000000000 */
[C---:B------:R-:W-:Y:S01]  /*03d0*/  FSETP.NEU.AND P1, PT, R34.reuse, RZ, PT ;  /* 0x000000ff2200720b */ /* 0x040fe20003f2d000 */
[----:B------:R-:W-:Y:S01]  /*03e0*/  BSSY.RECONVERGENT B1, `(.L_x_4) ;  /* 0x0000011000017945 */ /* 0x000fe20003800200 */
[----:B------:R-:W0:Y:S01]  /*03f0*/  F2F.F64.F32 R10, R5 ;  /* 0x00000005000a7310 */ /* 0x000e220000201800 */
[----:B------:R-:W-:-:S06]  /*0400*/  FSETP.NEU.AND P0, PT, R34, 1, PT ;  /* 0x3f8000002200780b */ /* 0x000fcc0003f0d000 */
[----:B------:R-:W-:Y:S02]  /*0410*/  LOP3.LUT R12, R13, 0x7ff00000, RZ, 0xc0, !PT ;  /* 0x7ff000000d0c7812 */ /* 0x000fe400078ec0ff */
[----:B------:R-:W-:Y:S02]  /*0420*/  FSEL R13, R18, RZ, P1 ;  /* 0x000000ff120d7208 */ /* 0x000fe40000800000 */
[----:B------:R-:W-:Y:S02]  /*0430*/  ISETP.NE.AND P3, PT, R12, 0x7ff00000, PT ;  /* 0x7ff000000c00780c */ /* 0x000fe40003f65270 */
[----:B------:R-:W-:Y:S01]  /*0440*/  FSEL R12, R7, RZ, P1 ;  /* 0x000000ff070c7208 */ /* 0x000fe20000800000 */
[----:B0-----:R-:W-:-:S10]  /*0450*/  DADD R14, -RZ, |R10| ;  /* 0x00000000ff0e7229 */ /* 0x001fd4000000050a */
[----:B------:R-:W-:Y:S02]  /*0460*/  IMAD.MOV.U32 R22, RZ, RZ, R14 ;  /* 0x000000ffff167224 */ /* 0x000fe400078e000e */
[----:B------:R-:W-:Y:S01]  /*0470*/  IMAD.MOV.U32 R7, RZ, RZ, R15 ;  /* 0x000000ffff077224 */ /* 0x000fe200078e000f */
[----:B------:R-:W-:Y:S06]  /*0480*/  @P3 BRA `(.L_x_5) ;  /* 0x0000000000183947 */ /* 0x000fec0003800000 */
[----:B------:R-:W-:-:S13]  /*0490*/  FSETP.NAN.AND P1, PT, R34, R34, PT ;  /* 0x000000222200720b */ /* 0x000fda0003f28000 */
[----:B------:R-:W-:Y:S01]  /*04a0*/  @P1 DADD R12, R28, 2 ;  /* 0x400000001c0c1429 */ /* 0x000fe20000000000 */
[----:B------:R-:W-:Y:S10]  /*04b0*/  @P1 BRA `(.L_x_5) ;  /* 0x00000000000c1947 */ /* 0x000ff40003800000 */
[----:B------:R-:W-:-:S14]  /*04c0*/  DSETP.NEU.AND P1, PT, |R28|, +INF , PT ;  /* 0x7ff000001c00742a */ /* 0x000fdc0003f2d200 */
[----:B------:R-:W-:Y:S02]  /*04d0*/  @!P1 IMAD.MOV.U32 R12, RZ, RZ, 0x0 ;  /* 0x00000000ff0c9424 */ /* 0x000fe400078e00ff */
[----:B------:R-:W-:-:S07]  /*04e0*/  @!P1 IMAD.MOV.U32 R13, RZ, RZ, 0x7ff00000 ;  /* 0x7ff00000ff0d9424 */ /* 0x000fce00078e00ff */
.L_x_5:
[----:B------:R-:W-:Y:S05]  /*04f0*/  BSYNC.RECONVERGENT B1 ;  /* 0x0000000000017941 */ /* 0x000fea0003800200 */
.L_x_4:
[----:B------:R-:W-:Y:S01]  /*0500*/  BSSY.RECONVERGENT B1, `(.L_x_6) ;  /* 0x0000005000017945 */ /* 0x000fe20003800200 */
[----:B------:R-:W-:Y:S02]  /*0510*/  FSEL R28, R12, RZ, P0 ;  /* 0x000000ff0c1c7208 */ /* 0x000fe40000000000 */
[----:B------:R-:W-:Y:S02]  /*0520*/  FSEL R29, R13, 1.875, P0 ;  /* 0x3ff000000d1d7808 */ /* 0x000fe40000000000 */
[----:B------:R-:W-:-:S07]  /*0530*/  MOV R2, 0x550 ;  /* 0x0000055000027802 */ /* 0x000fce0000000f00 */
[----:B------:R-:W-:Y:S05]  /*0540*/  CALL.REL.NOINC `($_Z16calculate_forcesiP4Body$__internal_accurate_pow) ;  /* 0x0000000800c47944 */ /* 0x000fea0003c00000 */
[----:B------:R-:W-:Y:S05]  /*0550*/  BSYNC.RECONVERGENT B1 ;  /* 0x0000000000017941 */ /* 0x000fea0003800200 */
.L_x_6:
[----:B------:R-:W-:Y:S01]  /*0560*/  DADD R12, R10, 2 ;  /* 0x400000000a0c7429 */ /* 0x000fe20000000000 */
[----:B------:R-:W-:Y:S01]  /*0570*/  FADD R6, R6, -R35 ;  /* 0x8000002306067221 */ /* 0x000fe20000000000 */
[C---:B------:R-:W-:Y:S01]  /*0580*/  FSETP.NEU.AND P1, PT, R5.reuse, RZ, PT ;  /* 0x000000ff0500720b */ /* 0x040fe20003f2d000 */
[----:B------:R-:W-:Y:S01]  /*0590*/  BSSY.RECONVERGENT B1, `(.L_x_7) ;  /* 0x000000f000017945 */ /* 0x000fe20003800200 */
[----:B------:R-:W-:Y:S01]  /*05a0*/  FSETP.NEU.AND P0, PT, R5, 1, PT ;  /* 0x3f8000000500780b */ /* 0x000fe20003f0d000 */
[----:B------:R-:W0:Y:S05]  /*05b0*/  F2F.F64.F32 R34, R6 ;  /* 0x0000000600227310 */ /* 0x000e2a0000201800 */
[----:B------:R-:W-:-:S02]  /*05c0*/  LOP3.LUT R12, R13, 0x7ff00000, RZ, 0xc0, !PT ;  /* 0x7ff000000d0c7812 */ /* 0x000fc400078ec0ff */
[----:B------:R-:W-:Y:S02]  /*05d0*/  FSEL R13, R18, RZ, P1 ;  /* 0x000000ff120d7208 */ /* 0x000fe40000800000 */
[----:B------:R-:W-:Y:S02]  /*05e0*/  ISETP.NE.AND P3, PT, R12, 0x7ff00000, PT ;  /* 0x7ff000000c00780c */ /* 0x000fe40003f65270 */
[----:B------:R-:W-:Y:S01]  /*05f0*/  FSEL R12, R7, RZ, P1 ;  /* 0x000000ff070c7208 */ /* 0x000fe20000800000 */
[----:B0-----:R-:W-:-:S10]  /*0600*/  DADD R14, -RZ, |R34| ;  /* 0x00000000ff0e7229 */ /* 0x001fd40000000522 */
[----:B------:R-:W-:Y:S05]  /*0610*/  @P3 BRA `(.L_x_8) ;  /* 0x0000000000183947 */ /* 0x000fea0003800000 */
[----:B------:R-:W-:-:S13]  /*0620*/  FSETP.NAN.AND P1, PT, R5, R5, PT ;  /* 0x000000050500720b */ /* 0x000fda0003f28000 */
[----:B------:R-:W-:Y:S01]  /*0630*/  @P1 DADD R12, R10, 2 ;  /* 0x400000000a0c1429 */ /* 0x000fe20000000000 */
[----:B------:R-:W-:Y:S10]  /*0640*/  @P1 BRA `(.L_x_8) ;  /* 0x00000000000c1947 */ /* 0x000ff40003800000 */
[----:B------:R-:W-:-:S14]  /*0650*/  DSETP.NEU.AND P1, PT, |R10|, +INF , PT ;  /* 0x7ff000000a00742a */ /* 0x000fdc0003f2d200 */
[----:B------:R-:W-:Y:S02]  /*0660*/  @!P1 IMAD.MOV.U32 R12, RZ, RZ, 0x0 ;  /* 0x00000000ff0c9424 */ /* 0x000fe400078e00ff */
[----:B------:R-:W-:-:S07]  /*0670*/  @!P1 IMAD.MOV.U32 R13, RZ, RZ, 0x7ff00000 ;  /* 0x7ff00000ff0d9424 */ /* 0x000fce00078e00ff */
.L_x_8:
[----:B------:R-:W-:Y:S05]  /*0680*/  BSYNC.RECONVERGENT B1 ;  /* 0x0000000000017941 */ /* 0x000fea0003800200 */
.L_x_7:
[----:B------:R-:W-:Y:S01]  /*0690*/  FSEL R10, R12, RZ, P0 ;  /* 0x000000ff0c0a7208 */ /* 0x000fe20000000000 */
[----:B------:R-:W-:Y:S01]  /*06a0*/  BSSY.RECONVERGENT B1, `(.L_x_9) ;  /* 0x0000007000017945 */ /* 0x000fe20003800200 */
[----:B------:R-:W-:Y:S01]  /*06b0*/  FSEL R11, R13, 1.875, P0 ;  /* 0x3ff000000d0b7808 */ /* 0x000fe20000000000 */
[----:B------:R-:W-:Y:S01]  /*06c0*/  IMAD.MOV.U32 R22, RZ, RZ, R14 ;  /* 0x000000ffff167224 */ /* 0x000fe200078e000e */
[----:B------:R-:W-:Y:S01]  /*06d0*/  MOV R2, 0x710 ;  /* 0x0000071000027802 */ /* 0x000fe20000000f00 */
[----:B------:R-:W-:-:S03]  /*06e0*/  IMAD.MOV.U32 R7, RZ, RZ, R15 ;  /* 0x000000ffff077224 */ /* 0x000fc600078e000f */
[----:B------:R-:W-:-:S11]  /*06f0*/  DADD R28, R28, R10 ;  /* 0x000000001c1c7229 */ /* 0x000fd6000000000a */
[----:B------:R-:W-:Y:S05]  /*0700*/  CALL.REL.NOINC `($_Z16calculate_forcesiP4Body$__internal_accurate_pow) ;  /* 0x0000000800547944 */ /* 0x000fea0003c00000 */
[----:B------:R-:W-:Y:S05]  /*0710*/  BSYNC.RECONVERGENT B1 ;  /* 0x0000000000017941 */ /* 0x000fea0003800200 */
.L_x_9:
[----:B------:R-:W-:Y:S01]  /*0720*/  DADD R10, R34, 2 ;  /* 0x40000000220a7429 */ /* 0x000fe20000000000 */
[C---:B------:R-:W-:Y:S01]  /*0730*/  FSETP.NEU.AND P1, PT, R6.reuse, RZ, PT ;  /* 0x000000ff0600720b */ /* 0x040fe20003f2d000 */
[----:B------:R-:W-:Y:S01]  /*0740*/  BSSY.RECONVERGENT B1, `(.L_x_10) ;  /* 0x000000d000017945 */ /* 0x000fe20003800200 */
[----:B------:R-:W-:-:S07]  /*0750*/  FSETP.NEU.AND P0, PT, R6, 1, PT ;  /* 0x3f8000000600780b */ /* 0x000fce0003f0d000 */
[----:B------:R-:W-:Y:S02]  /*0760*/  LOP3.LUT R10, R11, 0x7ff00000, RZ, 0xc0, !PT ;  /* 0x7ff000000b0a7812 */ /* 0x000fe400078ec0ff */
[----:B------:R-:W-:Y:S02]  /*0770*/  FSEL R11, R18, RZ, P1 ;  /* 0x000000ff120b7208 */ /* 0x000fe40000800000 */
[----:B------:R-:W-:Y:S02]  /*0780*/  ISETP.NE.AND P3, PT, R10, 0x7ff00000, PT ;  /* 0x7ff000000a00780c */ /* 0x000fe40003f65270 */
[----:B------:R-:W-:-:S11]  /*0790*/  FSEL R10, R7, RZ, P1 ;  /* 0x000000ff070a7208 */ /* 0x000fd60000800000 */
[----:B------:R-:W-:Y:S05]  /*07a0*/  @P3 BRA `(.L_x_11) ;  /* 0x0000000000183947 */ /* 0x000fea0003800000 */
[----:B------:R-:W-:-:S13]  /*07b0*/  FSETP.NAN.AND P1, PT, R6, R6, PT ;  /* 0x000000060600720b */ /* 0x000fda0003f28000 */
[----:B------:R-:W-:Y:S01]  /*07c0*/  @P1 DADD R10, R34, 2 ;  /* 0x40000000220a1429 */ /* 0x000fe20000000000 */
[----:B------:R-:W-:Y:S10]  /*07d0*/  @P1 BRA `(.L_x_11) ;  /* 0x00000000000c1947 */ /* 0x000ff40003800000 */
[----:B------:R-:W-:-:S14]  /*07e0*/  DSETP.NEU.AND P1, PT, |R34|, +INF , PT ;  /* 0x7ff000002200742a */ /* 0x000fdc0003f2d200 */
[----:B------:R-:W-:Y:S02]  /*07f0*/  @!P1 IMAD.MOV.U32 R10, RZ, RZ, 0x0 ;  /* 0x00000000ff0a9424 */ /* 0x000fe400078e00ff */
[----:B------:R-:W-:-:S07]  /*0800*/  @!P1 IMAD.MOV.U32 R11, RZ, RZ, 0x7ff00000 ;  /* 0x7ff00000ff0b9424 */ /* 0x000fce00078e00ff */
.L_x_11:
[----:B------:R-:W-:Y:S05]  /*0810*/  BSYNC.RECONVERGENT B1 ;  /* 0x0000000000017941 */ /* 0x000fea0003800200 */
.L_x_10:
[----:B------:R-:W-:Y:S01]  /*0820*/  FSEL R6, R10, RZ, P0 ;  /* 0x000000ff0a067208 */ /* 0x000fe20000000000 */
[----:B------:R-:W-:Y:S01]  /*0830*/  BSSY.RECONVERGENT B1, `(.L_x_12) ;  /* 0x000000f000017945 */ /* 0x000fe20003800200 */
[----:B------:R-:W-:-:S06]  /*0840*/  FSEL R7, R11, 1.875, P0 ;  /* 0x3ff000000b077808 */ /* 0x000fcc0000000000 */
[----:B------:R-:W-:-:S06]  /*0850*/  DADD R28, R28, R6 ;  /* 0x000000001c1c7229 */ /* 0x000fcc0000000006 */
[----:B------:R-:W0:Y:S08]  /*0860*/  F2F.F32.F64 R7, R28 ;  /* 0x0000001c00077310 */ /* 0x000e300000301000 */
[----:B0-----:R-:W0:Y:S08]  /*0870*/  MUFU.RCP R2, R7 ;  /* 0x0000000700027308 */ /* 0x001e300000001000 */
[----:B------:R-:W1:Y:S01]  /*0880*/  FCHK P0, R0, R7 ;  /* 0x0000000700007302 */ /* 0x000e620000000000 */
[----:B0-----:R-:W-:-:S04]  /*0890*/  FFMA R5, -R7, R2, 1 ;  /* 0x3f80000007057423 */ /* 0x001fc80000000102 */
[----:B------:R-:W-:-:S04]  /*08a0*/  FFMA R5, R2, R5, R2 ;  /* 0x0000000502057223 */ /* 0x000fc80000000002 */
[----:B------:R-:W-:-:S04]  /*08b0*/  FFMA R2, R0, R5, RZ ;  /* 0x0000000500027223 */ /* 0x000fc800000000ff */
[----:B------:R-:W-:-:S04]  /*08c0*/  FFMA R6, -R7, R2, R0 ;  /* 0x0000000207067223 */ /* 0x000fc80000000100 */
[----:B------:R-:W-:Y:S01]  /*08d0*/  FFMA R2, R5, R6, R2 ;  /* 0x0000000605027223 */ /* 0x000fe20000000002 */
[----:B-1----:R-:W-:Y:S06]  /*08e0*/  @!P0 BRA `(.L_x_13) ;  /* 0x00000000000c8947 */ /* 0x002fec0003800000 */
[----:B------:R-:W-:-:S07]  /*08f0*/  MOV R2, 0x910 ;  /* 0x0000091000027802 */ /* 0x000fce0000000f00 */
[----:B------:R-:W-:Y:S05]  /*0900*/  CALL.REL.NOINC `($__internal_0_$__cuda_sm3x_div_rn_noftz_f32_slowpath) ;  /* 0x00000000002c7944 */ /* 0x000fea0003c00000 */
[----:B------:R-:W-:-:S07]  /*0910*/  IMAD.MOV.U32 R2, RZ, RZ, R0 ;  /* 0x000000ffff027224 */ /* 0x000fce00078e0000 */
.L_x_13:
[----:B------:R-:W-:Y:S05]  /*0920*/  BSYNC.RECONVERGENT B1 ;  /* 0x0000000000017941 */ /* 0x000fea0003800200 */
.L_x_12:
[----:B------:R-:W2:Y:S02]  /*0930*/  LDG.E R5, desc[UR36][R16.64] ;  /* 0x0000002410057981 */ /* 0x000ea4000c1e1900 */
[----:B--2---:R-:W-:-:S05]  /*0940*/  FADD R5, R5, R2 ;  /* 0x0000000205057221 */ /* 0x004fca0000000000 */
[----:B------:R0:W-:Y:S02]  /*0950*/  STG.E desc[UR36][R16.64], R5 ;  /* 0x0000000510007986 */ /* 0x0001e4000c101924 */
.L_x_2:
[----:B------:R-:W-:Y:S05]  /*0960*/  BSYNC.RECONVERGENT B0 ;  /* 0x0000000000007941 */ /* 0x000fea0003800200 */
.L_x_1:
[----:B------:R-:W-:Y:S01]  /*0970*/  IADD3 R8, P0, PT, R8, 0x1c, RZ ;  /* 0x0000001c08087810 */ /* 0x000fe20007f1e0ff */
[----:B------:R-:W-:-:S04]  /*0980*/  VIADD R4, R4, 0x1 ;  /* 0x0000000104047836 */ /* 0x000fc80000000000 */
[----:B------:R-:W-:Y:S01]  /*0990*/  IMAD.X R9, RZ, RZ, R9, P0 ;  /* 0x000000ffff097224 */ /* 0x000fe200000e0609 */
[----:B------:R-:W-:Y:S07]  /*09a0*/  @P2 BRA `(.L_x_14) ;  /* 0xfffffff800202947 */ /* 0x000fee000383ffff */
[----:B------:R-:W-:Y:S05]  /*09b0*/  EXIT ;  /* 0x000000000000794d */ /* 0x000fea0003800000 */
        .weak           $__internal_0_$__cuda_sm3x_div_rn_noftz_f32_slowpath
        .type           $__internal_0_$__cuda_sm3x_div_rn_noftz_f32_slowpath,@function
        .size           $__internal_0_$__cuda_sm3x_div_rn_noftz_f32_slowpath,($_Z16calculate_forcesiP4Body$__internal_accurate_pow - $__internal_0_$__cuda_sm3x_div_rn_noftz_f32_slowpath)
$__internal_0_$__cuda_sm3x_div_rn_noftz_f32_slowpath:
[----:B------:R-:W-:Y:S01]  /*09c0*/  SHF.R.U32.HI R6, RZ, 0x17, R7 ;  /* 0x00000017ff067819 */ /* 0x000fe20000011607 */
[----:B------:R-:W-:Y:S01]  /*09d0*/  BSSY.RECONVERGENT B2, `(.L_x_15) ;  /* 0x0000064000027945 */ /* 0x000fe20003800200 */
[--C-:B------:R-:W-:Y:S02]  /*09e0*/  SHF.R.U32.HI R5, RZ, 0x17, R0.reuse ;  /* 0x00000017ff057819 */ /* 0x100fe40000011600 */
[----:B------:R-:W-:Y:S01]  /*09f0*/  LOP3.LUT R14, R6, 0xff, RZ, 0xc0, !PT ;  /* 0x000000ff060e7812 */ /* 0x000fe200078ec0ff */
[----:B------:R-:W-:Y:S01]  /*0a00*/  IMAD.MOV.U32 R6, RZ, RZ, R0 ;  /* 0x000000ffff067224 */ /* 0x000fe200078e0000 */
[----:B------:R-:W-:-:S03]  /*0a10*/  LOP3.LUT R12, R5, 0xff, RZ, 0xc0, !PT ;  /* 0x000000ff050c7812 */ /* 0x000fc600078ec0ff */
[----:B------:R-:W-:Y:S02]  /*0a20*/  VIADD R13, R14, 0xffffffff ;  /* 0xffffffff0e0d7836 */ /* 0x000fe40000000000 */
[----:B------:R-:W-:-:S03]  /*0a30*/  VIADD R11, R12, 0xffffffff ;  /* 0xffffffff0c0b7836 */ /* 0x000fc60000000000 */
[----:B------:R-:W-:-:S04]  /*0a40*/  ISETP.GT.U32.AND P0, PT, R13, 0xfd, PT ;  /* 0x000000fd0d00780c */ /* 0x000fc80003f04070 */
[----:B------:R-:W-:-:S13]  /*0a50*/  ISETP.GT.U32.OR P0, PT, R11, 0xfd, P0 ;  /* 0x000000fd0b00780c */ /* 0x000fda0000704470 */
[----:B------:R-:W-:Y:S01]  /*0a60*/  @!P0 IMAD.MOV.U32 R10, RZ, RZ, RZ ;  /* 0x000000ffff0a8224 */ /* 0x000fe200078e00ff */
[----:B------:R-:W-:Y:S06]  /*0a70*/  @!P0 BRA `(.L_x_16) ;  /* 0x0000000000608947 */ /* 0x000fec0003800000 */
[----:B------:R-:W-:Y:S01]  /*0a80*/  FSETP.GTU.FTZ.AND P0, PT, |R0|, +INF , PT ;  /* 0x7f8000000000780b */ /* 0x000fe20003f1c200 */
[----:B------:R-:W-:Y:S01]  /*0a90*/  IMAD.MOV.U32 R5, RZ, RZ, R7 ;  /* 0x000000ffff057224 */ /* 0x000fe200078e0007 */
[----:B------:R-:W-:-:S04]  /*0aa0*/  FSETP.GTU.FTZ.AND P1, PT, |R7|, +INF , PT ;  /* 0x7f8000000700780b */ /* 0x000fc80003f3c200 */
[----:B------:R-:W-:-:S13]  /*0ab0*/  PLOP3.LUT P0, PT, P0, P1, PT, 0xf8, 0x8f ;  /* 0x00000000008f781c */ /* 0x000fda0000703f70 */
[----:B------:R-:W-:Y:S05]  /*0ac0*/  @P0 BRA `(.L_x_17) ;  /* 0x00000004004c0947 */ /* 0x000fea0003800000 */
[----:B------:R-:W-:-:S13]  /*0ad0*/  LOP3.LUT P0, RZ, R7, 0x7fffffff, R6, 0xc8, !PT ;  /* 0x7fffffff07ff7812 */ /* 0x000fda000780c806 */
[----:B------:R-:W-:Y:S05]  /*0ae0*/  @!P0 BRA `(.L_x_18) ;  /* 0x00000004003c8947 */ /* 0x000fea0003800000 */
[C---:B------:R-:W-:Y:S02]  /*0af0*/  FSETP.NEU.FTZ.AND P3, PT, |R0|.reuse, +INF , PT ;  /* 0x7f8000000000780b */ /* 0x040fe40003f7d200 */
[----:B------:R-:W-:Y:S02]  /*0b00*/  FSETP.NEU.FTZ.AND P1, PT, |R5|, +INF , PT ;  /* 0x7f8000000500780b */ /* 0x000fe40003f3d200 */
[----:B------:R-:W-:-:S11]  /*0b10*/  FSETP.NEU.FTZ.AND P0, PT, |R0|, +INF , PT ;  /* 0x7f8000000000780b */ /* 0x000fd60003f1d200 */
[----:B------:R-:W-:Y:S05]  /*0b20*/  @!P1 BRA !P3, `(.L_x_18) ;  /* 0x00000004002c9947 */ /* 0x000fea0005800000 */
[----:B------:R-:W-:-:S04]  /*0b30*/  LOP3.LUT P3, RZ, R6, 0x7fffffff, RZ, 0xc0, !PT ;  /* 0x7fffffff06ff7812 */ /* 0x000fc8000786c0ff */
[----:B------:R-:W-:-:S13]  /*0b40*/  PLOP3.LUT P1, PT, P1, P3, PT, 0x2f, 0xf2 ;  /* 0x0000000000f2781c */ /* 0x000fda0000f26577 */
[----:B------:R-:W-:Y:S05]  /*0b50*/  @P1 BRA `(.L_x_19) ;  /* 0x0000000400181947 */ /* 0x000fea0003800000 */
[----:B------:R-:W-:-:S04]  /*0b60*/  LOP3.LUT P1, RZ, R7, 0x7fffffff, RZ, 0xc0, !PT ;  /* 0x7fffffff07ff7812 */ /* 0x000fc8000782c0ff */
[----:B------:R-:W-:-:S13]  /*0b70*/  PLOP3.LUT P0, PT, P0, P1, PT, 0x2f, 0xf2 ;  /* 0x0000000000f2781c */ /* 0x000fda0000702577 */
[----:B------:R-:W-:Y:S05]  /*0b80*/  @P0 BRA `(.L_x_20) ;  /* 0x0000000400000947 */ /* 0x000fea0003800000 */
[----:B------:R-:W-:Y:S02]  /*0b90*/  ISETP.GE.AND P0, PT, R11, RZ, PT ;  /* 0x000000ff0b00720c */ /* 0x000fe40003f06270 */
[----:B------:R-:W-:-:S11]  /*0ba0*/  ISETP.GE.AND P1, PT, R13, RZ, PT ;  /* 0x000000ff0d00720c */ /* 0x000fd60003f26270 */
[----:B------:R-:W-:Y:S02]  /*0bb0*/  @P0 IMAD.MOV.U32 R10, RZ, RZ, RZ ;  /* 0x000000ffff0a0224 */ /* 0x000fe400078e00ff */
[----:B------:R-:W-:Y:S01]  /*0bc0*/  @!P0 FFMA R6, R0, 1.84467440737095516160e+19, RZ ;  /* 0x5f80000000068823 */ /* 0x000fe200000000ff */
[----:B------:R-:W-:Y:S02]  /*0bd0*/  @!P0 IMAD.MOV.U32 R10, RZ, RZ, -0x40 ;  /* 0xffffffc0ff0a8424 */ /* 0x000fe400078e00ff */
[----:B------:R-:W-:Y:S02]  /*0be0*/  @!P1 FFMA R7, R5, 1.84467440737095516160e+19, RZ ;  /* 0x5f80000005079823 */ /* 0x000fe400000000ff */
[----:B------:R-:W-:-:S07]  /*0bf0*/  @!P1 VIADD R10, R10, 0x40 ;  /* 0x000000400a0a9836 */ /* 0x000fce0000000000 */
.L_x_16:
[----:B------:R-:W-:Y:S01]  /*0c00*/  LEA R0, R14, 0xc0800000, 0x17 ;  /* 0xc08000000e007811 */ /* 0x000fe200078eb8ff */
[----:B------:R-:W-:Y:S01]  /*0c10*/  VIADD R5, R12, 0xffffff81 ;  /* 0xffffff810c057836 */ /* 0x000fe20000000000 */
[----:B------:R-:W-:Y:S03]  /*0c20*/  BSSY.RECONVERGENT B3, `(.L_x_21) ;  /* 0x0000035000037945 */ /* 0x000fe60003800200 */
[----:B------:R-:W-:Y:S02]  /*0c30*/  IMAD.IADD R7, R7, 0x1, -R0 ;  /* 0x0000000107077824 */ /* 0x000fe400078e0a00 */
[C---:B------:R-:W-:Y:S01]  /*0c40*/  IMAD R0, R5.reuse, -0x800000, R6 ;  /* 0xff80000005007824 */ /* 0x040fe200078e0206 */
[----:B------:R-:W-:Y:S01]  /*0c50*/  IADD3 R5, PT, PT, R5, 0x7f, -R14 ;  /* 0x0000007f05057810 */ /* 0x000fe20007ffe80e */
[----:B------:R-:W0:Y:S01]  /*0c60*/  MUFU.RCP R11, R7 ;  /* 0x00000007000b7308 */ /* 0x000e220000001000 */
[----:B------:R-:W-:-:S03]  /*0c70*/  FADD.FTZ R13, -R7, -RZ ;  /* 0x800000ff070d7221 */ /* 0x000fc60000010100 */
[----:B------:R-:W-:Y:S02]  /*0c80*/  IMAD.IADD R5, R5, 0x1, R10 ;  /* 0x0000000105057824 */ /* 0x000fe400078e020a */
[----:B0-----:R-:W-:-:S04]  /*0c90*/  FFMA R12, R11, R13, 1 ;  /* 0x3f8000000b0c7423 */ /* 0x001fc8000000000d */
[----:B------:R-:W-:-:S04]  /*0ca0*/  FFMA R15, R11, R12, R11 ;  /* 0x0000000c0b0f7223 */ /* 0x000fc8000000000b */
[----:B------:R-:W-:-:S04]  /*0cb0*/  FFMA R6, R0, R15, RZ ;  /* 0x0000000f00067223 */ /* 0x000fc800000000ff */
[----:B------:R-:W-:-:S04]  /*0cc0*/  FFMA R11, R13, R6, R0 ;  /* 0x000000060d0b7223 */ /* 0x000fc80000000000 */
[----:B------:R-:W-:-:S04]  /*0cd0*/  FFMA R12, R15, R11, R6 ;  /* 0x0000000b0f0c7223 */ /* 0x000fc80000000006 */
[----:B------:R-:W-:-:S04]  /*0ce0*/  FFMA R13, R13, R12, R0 ;  /* 0x0000000c0d0d7223 */ /* 0x000fc80000000000 */
[----:B------:R-:W-:-:S05]  /*0cf0*/  FFMA R6, R15, R13, R12 ;  /* 0x0000000d0f067223 */ /* 0x000fca000000000c */
[----:B------:R-:W-:-:S04]  /*0d00*/  SHF.R.U32.HI R0, RZ, 0x17, R6 ;  /* 0x00000017ff007819 */ /* 0x000fc80000011606 */
[----:B------:R-:W-:-:S05]  /*0d10*/  LOP3.LUT R0, R0, 0xff, RZ, 0xc0, !PT ;  /* 0x000000ff00007812 */ /* 0x000fca00078ec0ff */
[----:B------:R-:W-:-:S04]  /*0d20*/  IMAD.IADD R11, R0, 0x1, R5 ;  /* 0x00000001000b7824 */ /* 0x000fc800078e0205 */
[----:B------:R-:W-:-:S05]  /*0d30*/  VIADD R0, R11, 0xffffffff ;  /* 0xffffffff0b007836 */ /* 0x000fca0000000000 */
[----:B------:R-:W-:-:S13]  /*0d40*/  ISETP.GE.U32.AND P0, PT, R0, 0xfe, PT ;  /* 0x000000fe0000780c */ /* 0x000fda0003f06070 */
[----:B------:R-:W-:Y:S05]  /*0d50*/  @!P0 BRA `(.L_x_22) ;  /* 0x0000000000808947 */ /* 0x000fea0003800000 */
[----:B------:R-:W-:-:S13]  /*0d60*/  ISETP.GT.AND P0, PT, R11, 0xfe, PT ;  /* 0x000000fe0b00780c */ /* 0x000fda0003f04270 */
[----:B------:R-:W-:Y:S05]  /*0d70*/  @P0 BRA `(.L_x_23) ;  /* 0x00000000006c0947 */ /* 0x000fea0003800000 */
[----:B------:R-:W-:-:S13]  /*0d80*/  ISETP.GE.AND P0, PT, R11, 0x1, PT ;  /* 0x000000010b00780c */ /* 0x000fda0003f06270 */
[----:B------:R-:W-:Y:S05]  /*0d90*/  @P0 BRA `(.L_x_24) ;  /* 0x0000000000740947 */ /* 0x000fea0003800000 */
[----:B------:R-:W-:Y:S02]  /*0da0*/  ISETP.GE.AND P0, PT, R11, -0x18, PT ;  /* 0xffffffe80b00780c */ /* 0x000fe40003f06270 */
[----:B------:R-:W-:-:S11]  /*0db0*/  LOP3.LUT R6, R6, 0x80000000, RZ, 0xc0, !PT ;  /* 0x8000000006067812 */ /* 0x000fd600078ec0ff */
[----:B------:R-:W-:Y:S05]  /*0dc0*/  @!P0 BRA `(.L_x_24) ;  /* 0x0000000000688947 */ /* 0x000fea0003800000 */
[-CC-:B------:R-:W-:Y:S01]  /*0dd0*/  FFMA.RZ R0, R15, R13.reuse, R12.reuse ;  /* 0x0000000d0f007223 */ /* 0x180fe2000000c00c */
[----:B------:R-:W-:Y:S02]  /*0de0*/  VIADD R10, R11, 0x20 ;  /* 0x000000200b0a7836 */ /* 0x000fe40000000000 */
[-CC-:B------:R-:W-:Y:S01]  /*0df0*/  FFMA.RM R5, R15, R13.reuse, R12.reuse ;  /* 0x0000000d0f057223 */ /* 0x180fe2000000400c */
[----:B------:R-:W-:Y:S02]  /*0e00*/  ISETP.NE.AND P3, PT, R11, RZ, PT ;  /* 0x000000ff0b00720c */ /* 0x000fe40003f65270 */
[----:B------:R-:W-:Y:S01]  /*0e10*/  LOP3.LUT R7, R0, 0x7fffff, RZ, 0xc0, !PT ;  /* 0x007fffff00077812 */ /* 0x000fe200078ec0ff */
[----:B------:R-:W-:Y:S01]  /*0e20*/  FFMA.RP R0, R15, R13, R12 ;  /* 0x0000000d0f007223 */ /* 0x000fe2000000800c */
[----:B------:R-:W-:Y:S01]  /*0e30*/  ISETP.NE.AND P1, PT, R11, RZ, PT ;  /* 0x000000ff0b00720c */ /* 0x000fe20003f25270 */
[----:B------:R-:W-:Y:S01]  /*0e40*/  IMAD.MOV R11, RZ, RZ, -R11 ;  /* 0x000000ffff0b7224 */ /* 0x000fe200078e0a0b */
[----:B------:R-:W-:-:S02]  /*0e50*/  LOP3.LUT R7, R7, 0x800000, RZ, 0xfc, !PT ;  /* 0x0080000007077812 */ /* 0x000fc400078efcff */
[----:B------:R-:W-:Y:S02]  /*0e60*/  FSETP.NEU.FTZ.AND P0, PT, R0, R5, PT ;  /* 0x000000050000720b */ /* 0x000fe40003f1d000 */
[----:B------:R-:W-:Y:S02]  /*0e70*/  SHF.L.U32 R10, R7, R10, RZ ;  /* 0x0000000a070a7219 */ /* 0x000fe400000006ff */
[----:B------:R-:W-:Y:S02]  /*0e80*/  SEL R0, R11, RZ, P3 ;  /* 0x000000ff0b007207 */ /* 0x000fe40001800000 */
[----:B------:R-:W-:Y:S02]  /*0e90*/  ISETP.NE.AND P1, PT, R10, RZ, P1 ;  /* 0x000000ff0a00720c */ /* 0x000fe40000f25270 */
[----:B------:R-:W-:Y:S02]  /*0ea0*/  SHF.R.U32.HI R0, RZ, R0, R7 ;  /* 0x00000000ff007219 */ /* 0x000fe40000011607 */
[----:B------:R-:W-:-:S02]  /*0eb0*/  PLOP3.LUT P0, PT, P0, P1, PT, 0xf8, 0x8f ;  /* 0x00000000008f781c */ /* 0x000fc40000703f70 */
[----:B------:R-:W-:Y:S02]  /*0ec0*/  SHF.R.U32.HI R10, RZ, 0x1, R0 ;  /* 0x00000001ff0a7819 */ /* 0x000fe40000011600 */
[----:B------:R-:W-:-:S04]  /*0ed0*/  SEL R5, RZ, 0x1, !P0 ;  /* 0x00000001ff057807 */ /* 0x000fc80004000000 */
[----:B------:R-:W-:-:S04]  /*0ee0*/  LOP3.LUT R5, R5, 0x1, R10, 0xf8, !PT ;  /* 0x0000000105057812 */ /* 0x000fc800078ef80a */
[----:B------:R-:W-:-:S05]  /*0ef0*/  LOP3.LUT R5, R5, R0, RZ, 0xc0, !PT ;  /* 0x0000000005057212 */ /* 0x000fca00078ec0ff */
[----:B------:R-:W-:-:S05]  /*0f00*/  IMAD.IADD R5, R10, 0x1, R5 ;  /* 0x000000010a057824 */ /* 0x000fca00078e0205 */
[----:B------:R-:W-:Y:S01]  /*0f10*/  LOP3.LUT R6, R5, R6, RZ, 0xfc, !PT ;  /* 0x0000000605067212 */ /* 0x000fe200078efcff */
[----:B------:R-:W-:Y:S06]  /*0f20*/  BRA `(.L_x_24) ;  /* 0x0000000000107947 */ /* 0x000fec0003800000 */
.L_x_23:
[----:B------:R-:W-:-:S04]  /*0f30*/  LOP3.LUT R6, R6, 0x80000000, RZ, 0xc0, !PT ;  /* 0x8000000006067812 */ /* 0x000fc800078ec0ff */
[----:B------:R-:W-:Y:S01]  /*0f40*/  LOP3.LUT R6, R6, 0x7f800000, RZ, 0xfc, !PT ;  /* 0x7f80000006067812 */ /* 0x000fe200078efcff */
[----:B------:R-:W-:Y:S06]  /*0f50*/  BRA `(.L_x_24) ;  /* 0x0000000000047947 */ /* 0x000fec0003800000 */
.L_x_22:
[----:B------:R-:W-:-:S07]  /*0f60*/  IMAD R6, R5, 0x800000, R6 ;  /* 0x0080000005067824 */ /* 0x000fce00078e0206 */
.L_x_24:
[----:B------:R-:W-:Y:S05]  /*0f70*/  BSYNC.RECONVERGENT B3 ;  /* 0x0000000000037941 */ /* 0x000fea0003800200 */
.L_x_21:
[----:B------:R-:W-:Y:S05]  /*0f80*/  BRA `(.L_x_25) ;  /* 0x0000000000207947 */ /* 0x000fea0003800000 */
.L_x_20:
[----:B------:R-:W-:-:S04]  /*0f90*/  LOP3.LUT R6, R7, 0x80000000, R6, 0x48, !PT ;  /* 0x8000000007067812 */ /* 0x000fc800078e4806 */
[----:B------:R-:W-:Y:S01]  /*0fa0*/  LOP3.LUT R6, R6, 0x7f800000, RZ, 0xfc, !PT ;  /* 0x7f80000006067812 */ /* 0x000fe200078efcff */
[----:B------:R-:W-:Y:S06]  /*0fb0*/  BRA `(.L_x_25) ;  /* 0x0000000000147947 */ /* 0x000fec0003800000 */
.L_x_19:
[----:B------:R-:W-:Y:S01]  /*0fc0*/  LOP3.LUT R6, R7, 0x80000000, R6, 0x48, !PT ;  /* 0x8000000007067812 */ /* 0x000fe200078e4806 */
[----:B------:R-:W-:Y:S06]  /*0fd0*/  BRA `(.L_x_25) ;  /* 0x00000000000c7947 */ /* 0x000fec0003800000 */
.L_x_18:
[----:B------:R-:W0:Y:S01]  /*0fe0*/  MUFU.RSQ R6, -QNAN ;  /* 0xffc0000000067908 */ /* 0x000e220000001400 */
[----:B------:R-:W-:Y:S05]  /*0ff0*/  BRA `(.L_x_25) ;  /* 0x0000000000047947 */ /* 0x000fea0003800000 */
.L_x_17:
[----:B------:R-:W-:-:S07]  /*1000*/  FADD.FTZ R6, R0, R5 ;  /* 0x0000000500067221 */ /* 0x000fce0000010000 */
.L_x_25:
[----:B------:R-:W-:Y:S05]  /*1010*/  BSYNC.RECONVERGENT B2 ;  /* 0x0000000000027941 */ /* 0x000fea0003800200 */
.L_x_15:
[----:B0-----:R-:W-:Y:S02]  /*1020*/  IMAD.MOV.U32 R0, RZ, RZ, R6 ;  /* 0x000000ffff007224 */ /* 0x001fe400078e0006 */
[----:B------:R-:W-:Y:S02]  /*1030*/  IMAD.MOV.U32 R6, RZ, RZ, R2 ;  /* 0x000000ffff067224 */ /* 0x000fe400078e0002 */
[----:B------:R-:W-:-:S04]  /*1040*/  IMAD.MOV.U32 R7, RZ, RZ, 0x0 ;  /* 0x00000000ff077424 */ /* 0x000fc800078e00ff */
[----:B------:R-:W-:Y:S05]  /*1050*/  RET.REL.NODEC R6 `(_Z16calculate_forcesiP4Body) ;  /* 0xffffffec06e87950 */ /* 0x000fea0003c3ffff */
        .type           $_Z16calculate_forcesiP4Body$__internal_accurate_pow,@function
        .size           $_Z16calculate_forcesiP4Body$__internal_accurate_pow,(.L_x_34 - $_Z16calculate_forcesiP4Body$__internal_accurate_pow)
$_Z16calculate_forcesiP4Body$__internal_accurate_pow:
[----:B------:R-:W-:Y:S01]  /*1060*/  ISETP.GT.U32.AND P0, PT, R7, 0xfffff, PT ;  /* 0x000fffff0700780c */ /* 0x000fe20003f04070 */
[----:B------:R-:W-:Y:S01]  /*1070*/  IMAD.MOV.U32 R12, RZ, RZ, R22 ;  /* 0x000000ffff0c7224 */ /* 0x000fe200078e0016 */
[----:B------:R-:W-:Y:S01]  /*1080*/  UMOV UR4, 0x7d2cafe2 ;  /* 0x7d2cafe200047882 */ /* 0x000fe20000000000 */
[----:B------:R-:W-:Y:S01]  /*1090*/  IMAD.MOV.U32 R13, RZ, RZ, R7 ;  /* 0x000000ffff0d7224 */ /* 0x000fe200078e0007 */
[----:B------:R-:W-:Y:S01]  /*10a0*/  UMOV UR5, 0x3eb0f5ff ;  /* 0x3eb0f5ff00057882 */ /* 0x000fe20000000000 */
[----:B------:R-:W-:Y:S01]  /*10b0*/  IMAD.MOV.U32 R18, RZ, RZ, RZ ;  /* 0x000000ffff127224 */ /* 0x000fe200078e00ff */
[----:B------:R-:W-:Y:S01]  /*10c0*/  UMOV UR6, 0x3b39803f ;  /* 0x3b39803f00067882 */ /* 0x000fe20000000000 */
[----:B------:R-:W-:-:S06]  /*10d0*/  UMOV UR7, 0x3c7abc9e ;  /* 0x3c7abc9e00077882 */ /* 0x000fcc0000000000 */
[----:B------:R-:W-:Y:S01]  /*10e0*/  @!P0 DMUL R14, R12, 1.80143985094819840000e+16 ;  /* 0x435000000c0e8828 */ /* 0x000fe20000000000 */
[--C-:B------:R-:W-:Y:S01]  /*10f0*/  IMAD.MOV.U32 R12, RZ, RZ, R7.reuse ;  /* 0x000000ffff0c7224 */ /* 0x100fe200078e0007 */
[----:B------:R-:W-:-:S08]  /*1100*/  SHF.R.U32.HI R7, RZ, 0x14, R7 ;  /* 0x00000014ff077819 */ /* 0x000fd00000011607 */
[----:B------:R-:W-:Y:S01]  /*1110*/  @!P0 IMAD.MOV.U32 R12, RZ, RZ, R15 ;  /* 0x000000ffff0c8224 */ /* 0x000fe200078e000f */
[----:B------:R-:W-:Y:S01]  /*1120*/  @!P0 LEA.HI R7, R15, 0xffffffca, RZ, 0xc ;  /* 0xffffffca0f078811 */ /* 0x000fe200078f60ff */
[----:B------:R-:W-:Y:S02]  /*1130*/  @!P0 IMAD.MOV.U32 R22, RZ, RZ, R14 ;  /* 0x000000ffff168224 */ /* 0x000fe400078e000e */
[----:B------:R-:W-:Y:S01]  /*1140*/  IMAD.MOV.U32 R15, RZ, RZ, 0x43300000 ;  /* 0x43300000ff0f7424 */ /* 0x000fe200078e00ff */
[----:B------:R-:W-:Y:S01]  /*1150*/  LOP3.LUT R12, R12, 0x800fffff, RZ, 0xc0, !PT ;  /* 0x800fffff0c0c7812 */ /* 0x000fe200078ec0ff */
[----:B------:R-:W-:-:S03]  /*1160*/  VIADD R14, R7, 0xfffffc01 ;  /* 0xfffffc01070e7836 */ /* 0x000fc60000000000 */
[----:B------:R-:W-:-:S04]  /*1170*/  LOP3.LUT R23, R12, 0x3ff00000, RZ, 0xfc, !PT ;  /* 0x3ff000000c177812 */ /* 0x000fc800078efcff */
[----:B------:R-:W-:-:S13]  /*1180*/  ISETP.GE.U32.AND P1, PT, R23, 0x3ff6a09f, PT ;  /* 0x3ff6a09f1700780c */ /* 0x000fda0003f26070 */
[----:B------:R-:W-:Y:S02]  /*1190*/  @P1 VIADD R13, R23, 0xfff00000 ;  /* 0xfff00000170d1836 */ /* 0x000fe40000000000 */
[----:B------:R-:W-:Y:S02]  /*11a0*/  @P1 VIADD R14, R7, 0xfffffc02 ;  /* 0xfffffc02070e1836 */ /* 0x000fe40000000000 */
[----:B------:R-:W-:-:S03]  /*11b0*/  @P1 IMAD.MOV.U32 R23, RZ, RZ, R13 ;  /* 0x000000ffff171224 */ /* 0x000fc600078e000d */
[----:B------:R-:W-:-:S03]  /*11c0*/  LOP3.LUT R14, R14, 0x80000000, RZ, 0x3c, !PT ;  /* 0x800000000e0e7812 */ /* 0x000fc600078e3cff */
[C---:B------:R-:W-:Y:S02]  /*11d0*/  DADD R24, R22.reuse, 1 ;  /* 0x3ff0000016187429 */ /* 0x040fe40000000000 */
[----:B------:R-:W-:-:S04]  /*11e0*/  DADD R22, R22, -1 ;  /* 0xbff0000016167429 */ /* 0x000fc80000000000 */
[----:B------:R-:W0:Y:S02]  /*11f0*/  MUFU.RCP64H R19, R25 ;  /* 0x0000001900137308 */ /* 0x000e240000001800 */
[----:B0-----:R-:W-:-:S08]  /*1200*/  DFMA R12, -R24, R18, 1 ;  /* 0x3ff00000180c742b */ /* 0x001fd00000000112 */
[----:B------:R-:W-:-:S08]  /*1210*/  DFMA R12, R12, R12, R12 ;  /* 0x0000000c0c0c722b */ /* 0x000fd0000000000c */
[----:B------:R-:W-:Y:S01]  /*1220*/  DFMA R12, R18, R12, R18 ;  /* 0x0000000c120c722b */ /* 0x000fe20000000012 */
[----:B------:R-:W-:Y:S02]  /*1230*/  IMAD.MOV.U32 R18, RZ, RZ, 0x41ad3b5a ;  /* 0x41ad3b5aff127424 */ /* 0x000fe400078e00ff */
[----:B------:R-:W-:-:S05]  /*1240*/  IMAD.MOV.U32 R19, RZ, RZ, 0x3ed0f5d2 ;  /* 0x3ed0f5d2ff137424 */ /* 0x000fca00078e00ff */
[----:B------:R-:W-:-:S08]  /*1250*/  DMUL R20, R22, R12 ;  /* 0x0000000c16147228 */ /* 0x000fd00000000000 */
[----:B------:R-:W-:-:S08]  /*1260*/  DFMA R20, R22, R12, R20 ;  /* 0x0000000c1614722b */ /* 0x000fd00000000014 */
[----:B------:R-:W-:-:S08]  /*1270*/  DMUL R30, R20, R20 ;  /* 0x00000014141e7228 */ /* 0x000fd00000000000 */
[----:B------:R-:W-:Y:S01]  /*1280*/  DFMA R18, R30, UR4, R18 ;  /* 0x000000041e127c2b */ /* 0x000fe20008000012 */
[----:B------:R-:W-:Y:S01]  /*1290*/  UMOV UR4, 0x75488a3f ;  /* 0x75488a3f00047882 */ /* 0x000fe20000000000 */
[----:B------:R-:W-:-:S06]  /*12a0*/  UMOV UR5, 0x3ef3b20a ;  /* 0x3ef3b20a00057882 */ /* 0x000fcc0000000000 */
[----:B------:R-:W-:Y:S01]  /*12b0*/  DFMA R24, R30, R18, UR4 ;  /* 0x000000041e187e2b */ /* 0x000fe20008000012 */
[----:B------:R-:W-:Y:S01]  /*12c0*/  UMOV UR4, 0xe4faecd5 ;  /* 0xe4faecd500047882 */ /* 0x000fe20000000000 */
[----:B------:R-:W-:Y:S01]  /*12d0*/  UMOV UR5, 0x3f1745cd ;  /* 0x3f1745cd00057882 */ /* 0x000fe20000000000 */
[----:B------:R-:W-:-:S05]  /*12e0*/  DADD R18, R22, -R20 ;  /* 0x0000000016127229 */ /* 0x000fca0000000814 */
[----:B------:R-:W-:Y:S01]  /*12f0*/  DFMA R24, R30, R24, UR4 ;  /* 0x000000041e187e2b */ /* 0x000fe20008000018 */
[----:B------:R-:W-:Y:S01]  /*1300*/  UMOV UR4, 0x258a578b ;  /* 0x258a578b00047882 */ /* 0x000fe20000000000 */
[----:B------:R-:W-:Y:S01]  /*1310*/  UMOV UR5, 0x3f3c71c7 ;  /* 0x3f3c71c700057882 */ /* 0x000fe20000000000 */
[----:B------:R-:W-:-:S05]  /*1320*/  DADD R18, R18, R18 ;  /* 0x0000000012127229 */ /* 0x000fca0000000012 */
[----:B------:R-:W-:Y:S01]  /*1330*/  DFMA R24, R30, R24, UR4 ;  /* 0x000000041e187e2b */ /* 0x000fe20008000018 */
[----:B------:R-:W-:Y:S01]  /*1340*/  UMOV UR4, 0x9242b910 ;  /* 0x9242b91000047882 */ /* 0x000fe20000000000 */
[----:B------:R-:W-:Y:S01]  /*1350*/  UMOV UR5, 0x3f624924 ;  /* 0x3f62492400057882 */ /* 0x000fe20000000000 */
[----:B------:R-:W-:-:S05]  /*1360*/  DFMA R18, R22, -R20, R18 ;  /* 0x800000141612722b */ /* 0x000fca0000000012 */
[----:B------:R-:W-:Y:S01]  /*1370*/  DFMA R24, R30, R24, UR4 ;  /* 0x000000041e187e2b */ /* 0x000fe20008000018 */
[----:B------:R-:W-:Y:S01]  /*1380*/  UMOV UR4, 0x99999dfb ;  /* 0x99999dfb00047882 */ /* 0x000fe20000000000 */
[----:B------:R-:W-:Y:S01]  /*1390*/  UMOV UR5, 0x3f899999 ;  /* 0x3f89999900057882 */ /* 0x000fe20000000000 */
[----:B------:R-:W-:Y:S02]  /*13a0*/  DMUL R18, R12, R18 ;  /* 0x000000120c127228 */ /* 0x000fe40000000000 */
[----:B------:R-:W-:-:S03]  /*13b0*/  DMUL R12, R20, R20 ;  /* 0x00000014140c7228 */ /* 0x000fc60000000000 */
[----:B------:R-:W-:Y:S01]  /*13c0*/  DFMA R24, R30, R24, UR4 ;  /* 0x000000041e187e2b */ /* 0x000fe20008000018 */
[----:B------:R-:W-:Y:S01]  /*13d0*/  UMOV UR4, 0x55555555 ;  /* 0x5555555500047882 */ /* 0x000fe20000000000 */
[----:B------:R-:W-:-:S03]  /*13e0*/  UMOV UR5, 0x3fb55555 ;  /* 0x3fb5555500057882 */ /* 0x000fc60000000000 */
[----:B------:R-:W-:Y:S02]  /*13f0*/  VIADD R33, R19, 0x100000 ;  /* 0x0010000013217836 */ /* 0x000fe40000000000 */
[----:B------:R-:W-:Y:S01]  /*1400*/  IMAD.MOV.U32 R32, RZ, RZ, R18 ;  /* 0x000000ffff207224 */ /* 0x000fe200078e0012 */
[----:B------:R-:W-:-:S08]  /*1410*/  DFMA R22, R30, R24, UR4 ;  /* 0x000000041e167e2b */ /* 0x000fd00008000018 */
[----:B------:R-:W-:Y:S01]  /*1420*/  DADD R26, -R22, UR4 ;  /* 0x00000004161a7e29 */ /* 0x000fe20008000100 */
[----:B------:R-:W-:Y:S01]  /*1430*/  UMOV UR4, 0xb9e7b0 ;  /* 0x00b9e7b000047882 */ /* 0x000fe20000000000 */
[----:B------:R-:W-:-:S06]  /*1440*/  UMOV UR5, 0x3c46a4cb ;  /* 0x3c46a4cb00057882 */ /* 0x000fcc0000000000 */
[----:B------:R-:W-:Y:S02]  /*1450*/  DFMA R26, R30, R24, R26 ;  /* 0x000000181e1a722b */ /* 0x000fe4000000001a */
[C---:B------:R-:W-:Y:S02]  /*1460*/  DFMA R30, R20.reuse, R20, -R12 ;  /* 0x00000014141e722b */ /* 0x040fe4000000080c */
[----:B------:R-:W-:-:S04]  /*1470*/  DMUL R24, R20, R12 ;  /* 0x0000000c14187228 */ /* 0x000fc80000000000 */
[----:B------:R-:W-:Y:S01]  /*1480*/  DADD R26, R26, -UR4 ;  /* 0x800000041a1a7e29 */ /* 0x000fe20008000000 */
[----:B------:R-:W-:Y:S01]  /*1490*/  UMOV UR4, 0x80000000 ;  /* 0x8000000000047882 */ /* 0x000fe20000000000 */
[C---:B------:R-:W-:Y:S01]  /*14a0*/  DFMA R30, R20.reuse, R32, R30 ;  /* 0x00000020141e722b */ /* 0x040fe2000000001e */
[----:B------:R-:W-:Y:S01]  /*14b0*/  UMOV UR5, 0x43300000 ;  /* 0x4330000000057882 */ /* 0x000fe20000000000 */
[----:B------:R-:W-:Y:S02]  /*14c0*/  DFMA R32, R20, R12, -R24 ;  /* 0x0000000c1420722b */ /* 0x000fe40000000818 */
[----:B------:R-:W-:Y:S01]  /*14d0*/  DADD R14, R14, -UR4 ;  /* 0x800000040e0e7e29 */ /* 0x000fe20008000000 */
[----:B------:R-:W-:Y:S01]  /*14e0*/  UMOV UR4, 0xfefa39ef ;  /* 0xfefa39ef00047882 */ /* 0x000fe20000000000 */
[----:B------:R-:W-:-:S04]  /*14f0*/  UMOV UR5, 0x3fe62e42 ;  /* 0x3fe62e4200057882 */ /* 0x000fc80000000000 */
[----:B------:R-:W-:Y:S02]  /*1500*/  DFMA R32, R18, R12, R32 ;  /* 0x0000000c1220722b */ /* 0x000fe40000000020 */
[----:B------:R-:W-:-:S06]  /*1510*/  DADD R12, R22, R26 ;  /* 0x00000000160c7229 */ /* 0x000fcc000000001a */
[----:B------:R-:W-:Y:S02]  /*1520*/  DFMA R30, R20, R30, R32 ;  /* 0x0000001e141e722b */ /* 0x000fe40000000020 */
[----:B------:R-:W-:Y:S02]  /*1530*/  DADD R32, R22, -R12 ;  /* 0x0000000016207229 */ /* 0x000fe4000000080c */
[----:B------:R-:W-:-:S06]  /*1540*/  DMUL R22, R12, R24 ;  /* 0x000000180c167228 */ /* 0x000fcc0000000000 */
[----:B------:R-:W-:Y:S02]  /*1550*/  DADD R32, R26, R32 ;  /* 0x000000001a207229 */ /* 0x000fe40000000020 */
[----:B------:R-:W-:-:S08]  /*1560*/  DFMA R26, R12, R24, -R22 ;  /* 0x000000180c1a722b */ /* 0x000fd00000000816 */
[----:B------:R-:W-:-:S08]  /*1570*/  DFMA R26, R12, R30, R26 ;  /* 0x0000001e0c1a722b */ /* 0x000fd0000000001a */
[----:B------:R-:W-:-:S08]  /*1580*/  DFMA R32, R32, R24, R26 ;  /* 0x000000182020722b */ /* 0x000fd0000000001a */
[----:B------:R-:W-:-:S08]  /*1590*/  DADD R24, R22, R32 ;  /* 0x0000000016187229 */ /* 0x000fd00000000020 */
[--C-:B------:R-:W-:Y:S02]  /*15a0*/  DADD R12, R20, R24.reuse ;  /* 0x00000000140c7229 */ /* 0x100fe40000000018 */
[----:B------:R-:W-:-:S06]  /*15b0*/  DADD R22, R22, -R24 ;  /* 0x0000000016167229 */ /* 0x000fcc0000000818 */
[----:B------:R-:W-:Y:S02]  /*15c0*/  DADD R20, R20, -R12 ;  /* 0x0000000014147229 */ /* 0x000fe4000000080c */
[----:B------:R-:W-:-:S06]  /*15d0*/  DADD R22, R32, R22 ;  /* 0x0000000020167229 */ /* 0x000fcc0000000016 */
[----:B------:R-:W-:-:S08]  /*15e0*/  DADD R20, R24, R20 ;  /* 0x0000000018147229 */ /* 0x000fd00000000014 */
[----:B------:R-:W-:-:S08]  /*15f0*/  DADD R22, R22, R20 ;  /* 0x0000000016167229 */ /* 0x000fd00000000014 */
[----:B------:R-:W-:-:S08]  /*1600*/  DADD R22, R18, R22 ;  /* 0x0000000012167229 */ /* 0x000fd00000000016 */
[----:B------:R-:W-:-:S08]  /*1610*/  DADD R18, R12, R22 ;  /* 0x000000000c127229 */ /* 0x000fd00000000016 */
[--C-:B------:R-:W-:Y:S02]  /*1620*/  DFMA R20, R14, UR4, R18.reuse ;  /* 0x000000040e147c2b */ /* 0x100fe40008000012 */
[----:B------:R-:W-:-:S06]  /*1630*/  DADD R24, R12, -R18 ;  /* 0x000000000c187229 */ /* 0x000fcc0000000812 */
[----:B------:R-:W-:Y:S02]  /*1640*/  DFMA R12, R14, -UR4, R20 ;  /* 0x800000040e0c7c2b */ /* 0x000fe40008000014 */
[----:B------:R-:W-:-:S06]  /*1650*/  DADD R24, R22, R24 ;  /* 0x0000000016187229 */ /* 0x000fcc0000000018 */
[----:B------:R-:W-:-:S08]  /*1660*/  DADD R12, -R18, R12 ;  /* 0x00000000120c7229 */ /* 0x000fd0000000010c */
[----:B------:R-:W-:-:S08]  /*1670*/  DADD R12, R24, -R12 ;  /* 0x00000000180c7229 */ /* 0x000fd0000000080c */
[----:B------:R-:W-:-:S08]  /*1680*/  DFMA R14, R14, UR6, R12 ;  /* 0x000000060e0e7c2b */ /* 0x000fd0000800000c */
[----:B------:R-:W-:-:S08]  /*1690*/  DADD R12, R20, R14 ;  /* 0x00000000140c7229 */ /* 0x000fd0000000000e */
[----:B------:R-:W-:Y:S02]  /*16a0*/  DADD R20, R20, -R12 ;  /* 0x0000000014147229 */ /* 0x000fe4000000080c */
[----:B------:R-:W-:-:S06]  /*16b0*/  DMUL R24, R12, 2 ;  /* 0x400000000c187828 */ /* 0x000fcc0000000000 */
[----:B------:R-:W-:Y:S02]  /*16c0*/  DADD R20, R14, R20 ;  /* 0x000000000e147229 */ /* 0x000fe40000000014 */
[----:B------:R-:W-:Y:S01]  /*16d0*/  DFMA R22, R12, 2, -R24 ;  /* 0x400000000c16782b */ /* 0x000fe20000000818 */
[----:B------:R-:W-:Y:S02]  /*16e0*/  IMAD.MOV.U32 R12, RZ, RZ, 0x652b82fe ;  /* 0x652b82feff0c7424 */ /* 0x000fe400078e00ff */
[----:B------:R-:W-:-:S05]  /*16f0*/  IMAD.MOV.U32 R13, RZ, RZ, 0x3ff71547 ;  /* 0x3ff71547ff0d7424 */ /* 0x000fca00078e00ff */
[----:B------:R-:W-:-:S08]  /*1700*/  DFMA R22, R20, 2, R22 ;  /* 0x400000001416782b */ /* 0x000fd00000000016 */
[----:B------:R-:W-:-:S08]  /*1710*/  DADD R14, R24, R22 ;  /* 0x00000000180e7229 */ /* 0x000fd00000000016 */
[----:B------:R-:W-:Y:S02]  /*1720*/  DFMA R12, R14, R12, 6.75539944105574400000e+15 ;  /* 0x433800000e0c742b */ /* 0x000fe4000000000c */
[----:B------:R-:W-:Y:S01]  /*1730*/  FSETP.GEU.AND P0, PT, |R15|, 4.1917929649353027344, PT ;  /* 0x4086232b0f00780b */ /* 0x000fe20003f0e200 */
[----:B------:R-:W-:-:S05]  /*1740*/  DADD R24, R24, -R14 ;  /* 0x0000000018187229 */ /* 0x000fca000000080e */
[----:B------:R-:W-:-:S03]  /*1750*/  DADD R20, R12, -6.75539944105574400000e+15 ;  /* 0xc33800000c147429 */ /* 0x000fc60000000000 */
[----:B------:R-:W-:-:S05]  /*1760*/  DADD R22, R22, R24 ;  /* 0x0000000016167229 */ /* 0x000fca0000000018 */
[----:B------:R-:W-:Y:S01]  /*1770*/  DFMA R18, R20, -UR4, R14 ;  /* 0x8000000414127c2b */ /* 0x000fe2000800000e */
[----:B------:R-:W-:Y:S01]  /*1780*/  UMOV UR4, 0x3b39803f ;  /* 0x3b39803f00047882 */ /* 0x000fe20000000000 */
[----:B------:R-:W-:-:S06]  /*1790*/  UMOV UR5, 0x3c7abc9e ;  /* 0x3c7abc9e00057882 */ /* 0x000fcc0000000000 */
[----:B------:R-:W-:Y:S01]  /*17a0*/  DFMA R18, R20, -UR4, R18 ;  /* 0x8000000414127c2b */ /* 0x000fe20008000012 */
[----:B------:R-:W-:Y:S01]  /*17b0*/  UMOV UR4, 0x69ce2bdf ;  /* 0x69ce2bdf00047882 */ /* 0x000fe20000000000 */
[----:B------:R-:W-:Y:S01]  /*17c0*/  IMAD.MOV.U32 R20, RZ, RZ, -0x35dec16 ;  /* 0xfca213eaff147424 */ /* 0x000fe200078e00ff */
[----:B------:R-:W-:Y:S01]  /*17d0*/  UMOV UR5, 0x3e5ade15 ;  /* 0x3e5ade1500057882 */ /* 0x000fe20000000000 */
[----:B------:R-:W-:-:S06]  /*17e0*/  IMAD.MOV.U32 R21, RZ, RZ, 0x3e928af3 ;  /* 0x3e928af3ff157424 */ /* 0x000fcc00078e00ff */
[----:B------:R-:W-:Y:S01]  /*17f0*/  DFMA R20, R18, UR4, R20 ;  /* 0x0000000412147c2b */ /* 0x000fe20008000014 */
[----:B------:R-:W-:Y:S01]  /*1800*/  UMOV UR4, 0x62401315 ;  /* 0x6240131500047882 */ /* 0x000fe20000000000 */
[----:B------:R-:W-:-:S06]  /*1810*/  UMOV UR5, 0x3ec71dee ;  /* 0x3ec71dee00057882 */ /* 0x000fcc0000000000 */
[----:B------:R-:W-:Y:S01]  /*1820*/  DFMA R20, R18, R20, UR4 ;  /* 0x0000000412147e2b */ /* 0x000fe20008000014 */
        /* <DEDUP_REMOVED lines=20> */
[----:B------:R-:W-:-:S08]  /*1970*/  DFMA R20, R18, R20, UR4 ;  /* 0x0000000412147e2b */ /* 0x000fd00008000014 */
[----:B------:R-:W-:-:S08]  /*1980*/  DFMA R20, R18, R20, 1 ;  /* 0x3ff000001214742b */ /* 0x000fd00000000014 */
[----:B------:R-:W-:-:S10]  /*1990*/  DFMA R20, R18, R20, 1 ;  /* 0x3ff000001214742b */ /* 0x000fd40000000014 */
[----:B------:R-:W-:Y:S02]  /*19a0*/  IMAD R19, R12, 0x100000, R21 ;  /* 0x001000000c137824 */ /* 0x000fe400078e0215 */
[----:B------:R-:W-:Y:S01]  /*19b0*/  IMAD.MOV.U32 R18, RZ, RZ, R20 ;  /* 0x000000ffff127224 */ /* 0x000fe200078e0014 */
[----:B------:R-:W-:Y:S06]  /*19c0*/  @!P0 BRA `(.L_x_26) ;  /* 0x0000000000308947 */ /* 0x000fec0003800000 */
[----:B------:R-:W-:Y:S01]  /*19d0*/  FSETP.GEU.AND P1, PT, |R15|, 4.2275390625, PT ;  /* 0x408748000f00780b */ /* 0x000fe20003f2e200 */
[C---:B------:R-:W-:Y:S02]  /*19e0*/  DADD R18, R14.reuse, +INF ;  /* 0x7ff000000e127429 */ /* 0x040fe40000000000 */
[----:B------:R-:W-:-:S08]  /*19f0*/  DSETP.GEU.AND P0, PT, R14, RZ, PT ;  /* 0x000000ff0e00722a */ /* 0x000fd00003f0e000 */
[----:B------:R-:W-:Y:S02]  /*1a00*/  FSEL R18, R18, RZ, P0 ;  /* 0x000000ff12127208 */ /* 0x000fe40000000000 */
[----:B------:R-:W-:Y:S02]  /*1a10*/  @!P1 LEA.HI R7, R12, R12, RZ, 0x1 ;  /* 0x0000000c0c079211 */ /* 0x000fe400078f08ff */
[----:B------:R-:W-:Y:S02]  /*1a20*/  FSEL R19, R19, RZ, P0 ;  /* 0x000000ff13137208 */ /* 0x000fe40000000000 */
[----:B------:R-:W-:-:S05]  /*1a30*/  @!P1 SHF.R.S32.HI R7, RZ, 0x1, R7 ;  /* 0x00000001ff079819 */ /* 0x000fca0000011407 */
[----:B------:R-:W-:Y:S02]  /*1a40*/  @!P1 IMAD.IADD R12, R12, 0x1, -R7 ;  /* 0x000000010c0c9824 */ /* 0x000fe400078e0a07 */
[----:B------:R-:W-:-:S03]  /*1a50*/  @!P1 IMAD R21, R7, 0x100000, R21 ;  /* 0x0010000007159824 */ /* 0x000fc600078e0215 */
[----:B------:R-:W-:Y:S01]  /*1a60*/  @!P1 LEA R13, R12, 0x3ff00000, 0x14 ;  /* 0x3ff000000c0d9811 */ /* 0x000fe200078ea0ff */
[----:B------:R-:W-:-:S06]  /*1a70*/  @!P1 IMAD.MOV.U32 R12, RZ, RZ, RZ ;  /* 0x000000ffff0c9224 */ /* 0x000fcc00078e00ff */
[----:B------:R-:W-:-:S11]  /*1a80*/  @!P1 DMUL R18, R20, R12 ;  /* 0x0000000c14129228 */ /* 0x000fd60000000000 */
.L_x_26:
[----:B------:R-:W-:Y:S01]  /*1a90*/  DFMA R22, R22, R18, R18 ;  /* 0x000000121616722b */ /* 0x000fe20000000012 */
[----:B------:R-:W-:Y:S01]  /*1aa0*/  IMAD.MOV.U32 R12, RZ, RZ, R2 ;  /* 0x000000ffff0c7224 */ /* 0x000fe200078e0002 */
[----:B------:R-:W-:Y:S01]  /*1ab0*/  DSETP.NEU.AND P0, PT, |R18|, +INF , PT ;  /* 0x7ff000001200742a */ /* 0x000fe20003f0d200 */
[----:B------:R-:W-:-:S07]  /*1ac0*/  IMAD.MOV.U32 R13, RZ, RZ, 0x0 ;  /* 0x00000000ff0d7424 */ /* 0x000fce00078e00ff */
[----:B------:R-:W-:Y:S02]  /*1ad0*/  FSEL R7, R18, R22, !P0 ;  /* 0x0000001612077208 */ /* 0x000fe40004000000 */
[----:B------:R-:W-:Y:S01]  /*1ae0*/  FSEL R18, R19, R23, !P0 ;  /* 0x0000001713127208 */ /* 0x000fe20004000000 */
[----:B------:R-:W-:Y:S06]  /*1af0*/  RET.REL.NODEC R12 `(_Z16calculate_forcesiP4Body) ;  /* 0xffffffe40c407950 */ /* 0x000fec0003c3ffff */
.L_x_27:
[----:B------:R-:W-:-:S00]  /*1b00*/  BRA `(.L_x_27) ;  /* 0xfffffffc00fc7947 */ /* 0x000fc0000383ffff */
[----:B------:R-:W-:-:S00]  /*1b10*/  NOP ;  /* 0x0000000000007918 */ /* 0x000fc00000000000 */
        /* <DEDUP_REMOVED lines=14> */
.L_x_34:


//--------------------- .text._Z3addiPfS_         --------------------------
	.section	.text._Z3addiPfS_,"ax",@progbits
	.align	128
        .global         _Z3addiPfS_
        .type           _Z3addiPfS_,@function
        .size           _Z3addiPfS_,(.L_x_36 - _Z3addiPfS_)
        .other          _Z3addiPfS_,@"STO_CUDA_ENTRY STV_DEFAULT"
_Z3addiPfS_:
.text._Z3addiPfS_:
[----:B------:R-:W-:Y:S01]  /*0000*/  LDC R1, c[0x0][0x37c] ;  /* 0x0000df00ff017b82 */ /* 0x000fe20000000800 */
[----:B------:R-:W0:Y:S01]  /*0010*/  S2R R3, SR_TID.X ;  /* 0x0000000000037919 */ /* 0x000e220000002100 */
[----:B------:R-:W0:Y:S06]  /*0020*/  LDCU UR6, c[0x0][0x380] ;  /* 0x00007000ff0677ac */ /* 0x000e2c0008000800 */
[----:B------:R-:W1:Y:S01]  /*0030*/  LDC R0, c[0x0][0x360] ;  /* 0x0000d800ff007b82 */ /* 0x000e620000000800 */
[----:B0-----:R-:W-:-:S13]  /*0040*/  ISETP.GE.AND P0, PT, R3, UR6, PT ;  /* 0x0000000603007c0c */ /* 0x001fda000bf06270 */
[----:B------:R-:W-:Y:S05]  /*0050*/  @P0 EXIT ;  /* 0x000000000000094d */ /* 0x000fea0003800000 */
[----:B-1----:R-:W0:Y:S01]  /*0060*/  I2F.U32.RP R8, R0 ;  /* 0x0000000000087306 */ /* 0x002e220000209000 */
[----:B------:R-:W-:Y:S01]  /*0070*/  IADD3 R2, PT, PT, R3, R0, RZ ;  /* 0x0000000003027210 */ /* 0x000fe20007ffe0ff */
[----:B------:R-:W1:Y:S01]  /*0080*/  LDCU.64 UR4, c[0x0][0x358] ;  /* 0x00006b00ff0477ac */ /* 0x000e620008000a00 */
[----:B------:R-:W-:Y:S01]  /*0090*/  ISETP.NE.U32.AND P2, PT, R0, RZ, PT ;  /* 0x000000ff0000720c */ /* 0x000fe20003f45070 */
[----:B------:R-:W-:Y:S01]  /*00a0*/  BSSY.RECONVERGENT B0, `(.L_x_28) ;  /* 0x000002d000007945 */ /* 0x000fe20003800200 */
[C---:B------:R-:W-:Y:S01]  /*00b0*/  ISETP.GE.U32.AND P0, PT, R2.reuse, UR6, PT ;  /* 0x0000000602007c0c */ /* 0x040fe2000bf06070 */
[----:B------:R-:W2:Y:S01]  /*00c0*/  LDCU.64 UR8, c[0x0][0x388] ;  /* 0x00007100ff0877ac */ /* 0x000ea20008000a00 */
[----:B------:R-:W-:Y:S02]  /*00d0*/  VIMNMX.U32 R7, PT, PT, R2, UR6, !PT ;  /* 0x0000000602077c48 */ /* 0x000fe4000ffe0000 */
[----:B------:R-:W-:Y:S01]  /*00e0*/  SEL R6, RZ, 0x1, P0 ;  /* 0x00000001ff067807 */ /* 0x000fe20000000000 */
[----:B------:R-:W3:Y:S03]  /*00f0*/  LDCU.64 UR10, c[0x0][0x390] ;  /* 0x00007200ff0a77ac */ /* 0x000ee60008000a00 */
[----:B------:R-:W-:Y:S01]  /*0100*/  IADD3 R7, PT, PT, R7, -R2, -R6 ;  /* 0x8000000207077210 */ /* 0x000fe20007ffe806 */
[----:B0-----:R-:W0:Y:S02]  /*0110*/  MUFU.RCP R8, R8 ;  /* 0x0000000800087308 */ /* 0x001e240000001000 */
[----:B0-----:R-:W-:-:S06]  /*0120*/  IADD3 R4, PT, PT, R8, 0xffffffe, RZ ;  /* 0x0ffffffe08047810 */ /* 0x001fcc0007ffe0ff */
[----:B------:R0:W4:Y:S02]  /*0130*/  F2I.FTZ.U32.TRUNC.NTZ R5, R4 ;  /* 0x0000000400057305 */ /* 0x000124000021f000 */
[----:B0-----:R-:W-:Y:S02]  /*0140*/  IMAD.MOV.U32 R4, RZ, RZ, RZ ;  /* 0x000000ffff047224 */ /* 0x001fe400078e00ff */
[----:B----4-:R-:W-:-:S04]  /*0150*/  IMAD.MOV R9, RZ, RZ, -R5 ;  /* 0x000000ffff097224 */ /* 0x010fc800078e0a05 */
[----:B------:R-:W-:-:S04]  /*0160*/  IMAD R9, R9, R0, RZ ;  /* 0x0000000009097224 */ /* 0x000fc800078e02ff */
[----:B------:R-:W-:-:S06]  /*0170*/  IMAD.HI.U32 R8, R5, R9, R4 ;  /* 0x0000000905087227 */ /* 0x000fcc00078e0004 */
[----:B------:R-:W-:-:S05]  /*0180*/  IMAD.HI.U32 R5, R8, R7, RZ ;  /* 0x0000000708057227 */ /* 0x000fca00078e00ff */
[----:B------:R-:W-:-:S05]  /*0190*/  IADD3 R2, PT, PT, -R5, RZ, RZ ;  /* 0x000000ff05027210 */ /* 0x000fca0007ffe1ff */
[----:B------:R-:W-:-:S05]  /*01a0*/  IMAD R7, R0, R2, R7 ;  /* 0x0000000200077224 */ /* 0x000fca00078e0207 */
[----:B------:R-:W-:-:S13]  /*01b0*/  ISETP.GE.U32.AND P0, PT, R7, R0, PT ;  /* 0x000000000700720c */ /* 0x000fda0003f06070 */
[----:B------:R-:W-:Y:S01]  /*01c0*/  @P0 IMAD.IADD R7, R7, 0x1, -R0 ;  /* 0x0000000107070824 */ /* 0x000fe200078e0a00 */
[----:B------:R-:W-:-:S04]  /*01d0*/  @P0 IADD3 R5, PT, PT, R5, 0x1, RZ ;  /* 0x0000000105050810 */ /* 0x000fc80007ffe0ff */
[----:B------:R-:W-:-:S13]  /*01e0*/  ISETP.GE.U32.AND P1, PT, R7, R0, PT ;  /* 0x000000000700720c */ /* 0x000fda0003f26070 */
[----:B------:R-:W-:Y:S01]  /*01f0*/  @P1 VIADD R5, R5, 0x1 ;  /* 0x0000000105051836 */ /* 0x000fe20000000000 */
[----:B------:R-:W-:-:S04]  /*0200*/  @!P2 LOP3.LUT R5, RZ, R0, RZ, 0x33, !PT ;  /* 0x00000000ff05a212 */ /* 0x000fc800078e33ff */
[----:B------:R-:W-:-:S04]  /*0210*/  IADD3 R2, PT, PT, R6, R5, RZ ;  /* 0x0000000506027210 */ /* 0x000fc80007ffe0ff */
[C---:B------:R-:W-:Y:S02]  /*0220*/  LOP3.LUT R4, R2.reuse, 0x3, RZ, 0xc0, !PT ;  /* 0x0000000302047812 */ /* 0x040fe400078ec0ff */
[----:B------:R-:W-:Y:S02]  /*0230*/  ISETP.GE.U32.AND P0, PT, R2, 0x3, PT ;  /* 0x000000030200780c */ /* 0x000fe40003f06070 */
[----:B------:R-:W-:-:S13]  /*0240*/  ISETP.NE.AND P1, PT, R4, 0x3, PT ;  /* 0x000000030400780c */ /* 0x000fda0003f25270 */
[----:B-123--:R-:W-:Y:S05]  /*0250*/  @!P1 BRA `(.L_x_29) ;  /* 0x0000000000449947 */ /* 0x00efea0003800000 */
[----:B------:R-:W-:Y:S02]  /*0260*/  VIADD R2, R2, 0x1 ;  /* 0x0000000102027836 */ /* 0x000fe40000000000 */
[----:B------:R-:W-:-:S03]  /*0270*/  IMAD.WIDE.U32 R4, R3, 0x4, RZ ;  /* 0x0000000403047825 */ /* 0x000fc600078e00ff */
[----:B------:R-:W-:-:S05]  /*0280*/  LOP3.LUT R2, R2, 0x3, RZ, 0xc0, !PT ;  /* 0x0000000302027812 */ /* 0x000fca00078ec0ff */
[C---:B------:R-:W-:Y:S01]  /*0290*/  IMAD R3, R2.reuse, R0, R3 ;  /* 0x0000000002037224 */ /* 0x040fe200078e0203 */
[----:B------:R-:W-:-:S07]  /*02a0*/  IADD3 R2, PT, PT, -R2, RZ, RZ ;  /* 0x000000ff02027210 */ /* 0x000fce0007ffe1ff */
.L_x_30:
[C---:B------:R-:W-:Y:S02]  /*02b0*/  IADD3 R8, P1, PT, R4.reuse, UR8, RZ ;  /* 0x0000000804087c10 */ /* 0x040fe4000ff3e0ff */
[----:B0-----:R-:W-:Y:S02]  /*02c0*/  IADD3 R6, P2, PT, R4, UR10, RZ ;  /* 0x0000000a04067c10 */ /* 0x001fe4000ff5e0ff */
[C---:B------:R-:W-:Y:S02]  /*02d0*/  IADD3.X R9, PT, PT, R5.reuse, UR9, RZ, P1, !PT ;  /* 0x0000000905097c10 */ /* 0x040fe40008ffe4ff */
[----:B------:R-:W-:-:S03]  /*02e0*/  IADD3.X R7, PT, PT, R5, UR11, RZ, P2, !PT ;  /* 0x0000000b05077c10 */ /* 0x000fc600097fe4ff */
[----:B------:R-:W2:Y:S04]  /*02f0*/  LDG.E R8, desc[UR4][R8.64] ;  /* 0x0000000408087981 */ /* 0x000ea8000c1e1900 */
[----:B------:R-:W2:Y:S01]  /*0300*/  LDG.E R11, desc[UR4][R6.64] ;  /* 0x00000004060b7981 */ /* 0x000ea2000c1e1900 */
[----:B------:R-:W-:Y:S02]  /*0310*/  VIADD R2, R2, 0x1 ;  /* 0x0000000102027836 */ /* 0x000fe40000000000 */
[----:B------:R-:W-:-:S03]  /*0320*/  IMAD.WIDE.U32 R4, R0, 0x4, R4 ;  /* 0x0000000400047825 */ /* 0x000fc600078e0004 */
[----:B------:R-:W-:Y:S01]  /*0330*/  ISETP.NE.AND P1, PT, R2, RZ, PT ;  /* 0x000000ff0200720c */ /* 0x000fe20003f25270 */
[----:B--2---:R-:W-:-:S05]  /*0340*/  FADD R11, R8, R11 ;  /* 0x0000000b080b7221 */ /* 0x004fca0000000000 */
[----:B------:R0:W-:Y:S07]  /*0350*/  STG.E desc[UR4][R6.64], R11 ;  /* 0x0000000b06007986 */ /* 0x0001ee000c101904 */
[----:B------:R-:W-:Y:S05]  /*0360*/  @P1 BRA `(.L_x_30) ;  /* 0xfffffffc00d01947 */ /* 0x000fea000383ffff */
.L_x_29:
[----:B------:R-:W-:Y:S05]  /*0370*/  BSYNC.RECONVERGENT B0 ;  /* 0x0000000000007941 */ /* 0x000fea0003800200 */
.L_x_28:
[----:B------:R-:W-:Y:S05]  /*0380*/  @!P0 EXIT ;  /* 0x000000000000894d */ /* 0x000fea0003800000 */
.L_x_31:
[----:B0-----:R-:W0:Y:S08]  /*0390*/  LDC.64 R6, c[0x0][0x388] ;  /* 0x0000e200ff067b82 */ /* 0x001e300000000a00 */
[----:B------:R-:W1:Y:S01]  /*03a0*/  LDC.64 R4, c[0x0][0x390] ;  /* 0x0000e400ff047b82 */ /* 0x000e620000000a00 */
[----:B0-----:R-:W-:-:S06]  /*03b0*/  IMAD.WIDE.U32 R8, R3, 0x4, R6 ;  /* 0x0000000403087825 */ /* 0x001fcc00078e0006 */
[----:B------:R-:W2:Y:S01]  /*03c0*/  LDG.E R8, desc[UR4][R8.64] ;  /* 0x0000000408087981 */ /* 0x000ea2000c1e1900 */
[----:B-1----:R-:W-:-:S05]  /*03d0*/  IMAD.WIDE.U32 R10, R3, 0x4, R4 ;  /* 0x00000004030a7825 */ /* 0x002fca00078e0004 */
[----:B------:R-:W2:Y:S01]  /*03e0*/  LDG.E R13, desc[UR4][R10.64] ;  /* 0x000000040a0d7981 */ /* 0x000ea2000c1e1900 */
[----:B------:R-:W-:-:S05]  /*03f0*/  IADD3 R15, PT, PT, R0, R3, RZ ;  /* 0x00000003000f7210 */ /* 0x000fca0007ffe0ff */
[----:B------:R-:W-:-:S04]  /*0400*/  IMAD.WIDE.U32 R2, R15, 0x4, R6 ;  /* 0x000000040f027825 */ /* 0x000fc800078e0006 */
[----:B--2---:R-:W-:Y:S01]  /*0410*/  FADD R17, R8, R13 ;  /* 0x0000000d08117221 */ /* 0x004fe20000000000 */
[----:B------:R-:W-:-:S04]  /*0420*/  IMAD.WIDE.U32 R12, R15, 0x4, R4 ;  /* 0x000000040f0c7825 */ /* 0x000fc800078e0004 */
[----:B------:R0:W-:Y:S04]  /*0430*/  STG.E desc[UR4][R10.64], R17 ;  /* 0x000000110a007986 */ /* 0x0001e8000c101904 */
[----:B------:R-:W2:Y:S04]  /*0440*/  LDG.E R2, desc[UR4][R2.64] ;  /* 0x0000000402027981 */ /* 0x000ea8000c1e1900 */
[----:B------:R-:W2:Y:S01]  /*0450*/  LDG.E R19, desc[UR4][R12.64] ;  /* 0x000000040c137981 */ /* 0x000ea2000c1e1900 */
[----:B------:R-:W-:-:S04]  /*0460*/  IMAD.IADD R21, R15, 0x1, R0 ;  /* 0x000000010f157824 */ /* 0x000fc800078e0200 */
[----:B------:R-:W-:-:S04]  /*0470*/  IMAD.WIDE.U32 R8, R21, 0x4, R6 ;  /* 0x0000000415087825 */ /* 0x000fc800078e0006 */
[----:B------:R-:W-:-:S04]  /*0480*/  IMAD.WIDE.U32 R14, R21, 0x4, R4 ;  /* 0x00000004150e7825 */ /* 0x000fc800078e0004 */
[----:B--2---:R-:W-:-:S05]  /*0490*/  FADD R19, R2, R19 ;  /* 0x0000001302137221 */ /* 0x004fca0000000000 */
[----:B------:R1:W-:Y:S04]  /*04a0*/  STG.E desc[UR4][R12.64], R19 ;  /* 0x000000130c007986 */ /* 0x0003e8000c101904 */
[----:B------:R-:W2:Y:S04]  /*04b0*/  LDG.E R8, desc[UR4][R8.64] ;  /* 0x0000000408087981 */ /* 0x000ea8000c1e1900 */
[----:B------:R-:W2:Y:S01]  /*04c0*/  LDG.E R23, desc[UR4][R14.64] ;  /* 0x000000040e177981 */ /* 0x000ea2000c1e1900 */
[----:B------:R-:W-:-:S05]  /*04d0*/  IADD3 R21, PT, PT, R21, R0, RZ ;  /* 0x0000000015157210 */ /* 0x000fca0007ffe0ff */
[----:B------:R-:W-:-:S04]  /*04e0*/  IMAD.WIDE.U32 R6, R21, 0x4, R6 ;  /* 0x0000000415067825 */ /* 0x000fc800078e0006 */
[----:B------:R-:W-:-:S04]  /*04f0*/  IMAD.WIDE.U32 R4, R21, 0x4, R4 ;  /* 0x0000000415047825 */ /* 0x000fc800078e0004 */
[----:B--2---:R-:W-:-:S05]  /*0500*/  FADD R23, R8, R23 ;  /* 0x0000001708177221 */ /* 0x004fca0000000000 */
[----:B------:R1:W-:Y:S04]  /*0510*/  STG.E desc[UR4][R14.64], R23 ;  /* 0x000000170e007986 */ /* 0x0003e8000c101904 */
[----:B------:R-:W0:Y:S04]  /*0520*/  LDG.E R6, desc[UR4][R6.64] ;  /* 0x0000000406067981 */ /* 0x000e28000c1e1900 */
[----:B------:R-:W0:Y:S02]  /*0530*/  LDG.E R3, desc[UR4][R4.64] ;  /* 0x0000000404037981 */ /* 0x000e24000c1e1900 */
[----:B0-----:R-:W-:Y:S01]  /*0540*/  FADD R11, R6, R3 ;  /* 0x00000003060b7221 */ /* 0x001fe20000000000 */
[----:B------:R-:W-:-:S04]  /*0550*/  IADD3 R3, PT, PT, R21, R0, RZ ;  /* 0x0000000015037210 */ /* 0x000fc80007ffe0ff */
[----:B------:R1:W-:Y:S01]  /*0560*/  STG.E desc[UR4][R4.64], R11 ;  /* 0x0000000b04007986 */ /* 0x0003e2000c101904 */
[----:B------:R-:W-:-:S13]  /*0570*/  ISETP.GE.AND P0, PT, R3, UR6, PT ;  /* 0x0000000603007c0c */ /* 0x000fda000bf06270 */
[----:B-1----:R-:W-:Y:S05]  /*0580*/  @!P0 BRA `(.L_x_31) ;  /* 0xfffffffc00808947 */ /* 0x002fea000383ffff */
[----:B------:R-:W-:Y:S05]  /*0590*/  EXIT ;  /* 0x000000000000794d */ /* 0x000fea0003800000 */
.L_x_32:
        /* <DEDUP_REMOVED lines=14> */
.L_x_36:


//--------------------- .nv.global.init           --------------------------
	.section	.nv.global.init,"aw",@progbits
.nv.global.init:
	.type		$str,@object
	.size		$str,(.L_0 - $str)
$str:
        /*0000*/ 	.byte	0x25, 0x66, 0x0a, 0x00
.L_0:


//--------------------- .nv.shared.reserved.0     --------------------------
	.section	.nv.shared.reserved.0,"aw",@nobits
	.weak		__nv_reservedSMEM_offset_0_alias
	.size		__nv_reservedSMEM_offset_0_alias, 0, 64
	.other		__nv_reservedSMEM_offset_0_alias,@"STO_CUDA_RESERVED_SHARED STV_DEFAULT"
__nv_reservedSMEM_offset_0_alias:
	.zero		0
	.zero		64


//--------------------- .nv.constant0._Z16calculate_forcesiP4Body --------------------------
	.section	.nv.constant0._Z16calculate_forcesiP4Body,"a",@progbits
	.sectionflags	@""
	.align	4
.nv.constant0._Z16calculate_forcesiP4Body:
	.zero		912


//--------------------- .nv.constant0._Z3addiPfS_ --------------------------
	.section	.nv.constant0._Z3addiPfS_,"a",@progbits
	.sectionflags	@""
	.align	4
.nv.constant0._Z3addiPfS_:
	.zero		920


//--------------------- SYMBOLS --------------------------

	.type		.nv.reservedSmem.offset0,@object
	.size		.nv.reservedSmem.offset0,0x4
	.type		vprintf,@function
